	.target	sm_90a

	.elftype	@"ET_EXEC"


//--------------------- .note.nv.tkinfo           --------------------------
	.section	.note.nv.tkinfo,"",@"SHT_NOTE"
	.sectionflags	@"SHF_NOTE_NV_TKINFO"
	.tkinfo
        /*0018*/ 	.word	0x00000002
        /*0030*/ 	.string	""
        /*0030*/ 	.string	"ptxas"
        /*0030*/ 	.string	"Cuda compilation tools, release 13.0, V13.0.88"
        /*0030*/ 	.string	"Build cuda_13.0.r13.0/compiler.36424714_0"
        /*0030*/ 	.string	"-v  -suppress-debug-info  -lineinfo  -arch sm_90a "



//--------------------- .note.nv.cuinfo           --------------------------
	.section	.note.nv.cuinfo,"",@"SHT_NOTE"
	.sectionflags	@"SHF_NOTE_NV_CUINFO"
        /*0018*/ 	.short	0x0002
        /*001a*/ 	.short	0x005a
        /*001c*/ 	.short	0x0082
	.zero		2


//--------------------- .nv.info                  --------------------------
	.section	.nv.info,"",@"SHT_CUDA_INFO"
	.align	4


	//----- nvinfo : EIATTR_REGCOUNT
	.align		4
        /*0000*/ 	.byte	0x04, 0x2f
        /*0002*/ 	.short	(.L_1 - .L_0)
	.align		4
.L_0:
        /*0004*/ 	.word	index@(gluon_wgmma)
        /*0008*/ 	.word	0x0000009a


	//----- nvinfo : EIATTR_FRAME_SIZE
	.align		4
.L_1:
        /*000c*/ 	.byte	0x04, 0x11
        /*000e*/ 	.short	(.L_3 - .L_2)
	.align		4
.L_2:
        /*0010*/ 	.word	index@(gluon_wgmma)
        /*0014*/ 	.word	0x00000000


	//----- nvinfo : EIATTR_MIN_STACK_SIZE
	.align		4
.L_3:
        /*0018*/ 	.byte	0x04, 0x12
        /*001a*/ 	.short	(.L_5 - .L_4)
	.align		4
.L_4:
        /*001c*/ 	.word	index@(gluon_wgmma)
        /*0020*/ 	.word	0x00000000
.L_5:


//--------------------- .nv.compat                --------------------------
	.section	.nv.compat,"",@"SHT_CUDA_COMPAT_INFO"
	.align	4
        /*0000*/ 	.byte	0x02, 0x09, 0x01, 0x00, 0x02, 0x02, 0x04, 0x00, 0x02, 0x05, 0x05, 0x00, 0x03, 0x07, 0x01, 0x01
        /*0010*/ 	.byte	0x02, 0x03, 0x03, 0x00, 0x02, 0x06, 0x01, 0x00, 0x04, 0x0b, 0x08, 0x00, 0x00, 0x00, 0x00, 0x00
        /*0020*/ 	.byte	0x00, 0x00, 0x00, 0x00


//--------------------- .nv.info.gluon_wgmma      --------------------------
	.section	.nv.info.gluon_wgmma,"",@"SHT_CUDA_INFO"
	.sectionflags	@""
	.align	4


	//----- nvinfo : EIATTR_CUDA_API_VERSION
	.align		4
        /*0000*/ 	.byte	0x04, 0x37
        /*0002*/ 	.short	(.L_7 - .L_6)
.L_6:
        /*0004*/ 	.word	0x00000082


	//----- nvinfo : EIATTR_KPARAM_INFO
	.align		4
.L_7:
        /*0008*/ 	.byte	0x04, 0x17
        /*000a*/ 	.short	(.L_9 - .L_8)
.L_8:
        /*000c*/ 	.word	0x00000000
        /*0010*/ 	.short	0x000a
        /*0012*/ 	.short	0x0048
        /*0014*/ 	.byte	0x00, 0xf4, 0x21, 0x00


	//----- nvinfo : EIATTR_KPARAM_INFO
	.align		4
.L_9:
        /*0018*/ 	.byte	0x04, 0x17
        /*001a*/ 	.short	(.L_11 - .L_10)
.L_10:
        /*001c*/ 	.word	0x00000000
        /*0020*/ 	.short	0x0009
        /*0022*/ 	.short	0x0040
        /*0024*/ 	.byte	0x00, 0xf4, 0x21, 0x00


	//----- nvinfo : EIATTR_KPARAM_INFO
	.align		4
.L_11:
        /*0028*/ 	.byte	0x04, 0x17
        /*002a*/ 	.short	(.L_13 - .L_12)
.L_12:
        /*002c*/ 	.word	0x00000000
        /*0030*/ 	.short	0x0008
        /*0032*/ 	.short	0x0038
        /*0034*/ 	.byte	0x00, 0xf0, 0x21, 0x00


	//----- nvinfo : EIATTR_KPARAM_INFO
	.align		4
.L_13:
        /*0038*/ 	.byte	0x04, 0x17
        /*003a*/ 	.short	(.L_15 - .L_14)
.L_14:
        /*003c*/ 	.word	0x00000000
        /*0040*/ 	.short	0x0007
        /*0042*/ 	.short	0x0030
        /*0044*/ 	.byte	0x00, 0xf0, 0x21, 0x00


	//----- nvinfo : EIATTR_KPARAM_INFO
	.align		4
.L_15:
        /*0048*/ 	.byte	0x04, 0x17
        /*004a*/ 	.short	(.L_17 - .L_16)
.L_16:
        /*004c*/ 	.word	0x00000000
        /*0050*/ 	.short	0x0006
        /*0052*/ 	.short	0x0028
        /*0054*/ 	.byte	0x00, 0xf0, 0x21, 0x00


	//----- nvinfo : EIATTR_KPARAM_INFO
	.align		4
.L_17:
        /*0058*/ 	.byte	0x04, 0x17
        /*005a*/ 	.short	(.L_19 - .L_18)
.L_18:
        /*005c*/ 	.word	0x00000000
        /*0060*/ 	.short	0x0005
        /*0062*/ 	.short	0x0020
        /*0064*/ 	.byte	0x00, 0xf0, 0x11, 0x00


	//----- nvinfo : EIATTR_KPARAM_INFO
	.align		4
.L_19:
        /*0068*/ 	.byte	0x04, 0x17
        /*006a*/ 	.short	(.L_21 - .L_20)
.L_20:
        /*006c*/ 	.word	0x00000000
        /*0070*/ 	.short	0x0004
        /*0072*/ 	.short	0x001c
        /*0074*/ 	.byte	0x00, 0xf0, 0x11, 0x00


	//----- nvinfo : EIATTR_KPARAM_INFO
	.align		4
.L_21:
        /*0078*/ 	.byte	0x04, 0x17
        /*007a*/ 	.short	(.L_23 - .L_22)
.L_22:
        /*007c*/ 	.word	0x00000000
        /*0080*/ 	.short	0x0003
        /*0082*/ 	.short	0x0018
        /*0084*/ 	.byte	0x00, 0xf0, 0x11, 0x00


	//----- nvinfo : EIATTR_KPARAM_INFO
	.align		4
.L_23:
        /*0088*/ 	.byte	0x04, 0x17
        /*008a*/ 	.short	(.L_25 - .L_24)
.L_24:
        /*008c*/ 	.word	0x00000000
        /*0090*/ 	.short	0x0002
        /*0092*/ 	.short	0x0010
        /*0094*/ 	.byte	0x00, 0xf4, 0x21, 0x00


	//----- nvinfo : EIATTR_KPARAM_INFO
	.align		4
.L_25:
        /*0098*/ 	.byte	0x04, 0x17
        /*009a*/ 	.short	(.L_27 - .L_26)
.L_26:
        /*009c*/ 	.word	0x00000000
        /*00a0*/ 	.short	0x0001
        /*00a2*/ 	.short	0x0008
        /*00a4*/ 	.byte	0x00, 0xf4, 0x21, 0x00


	//----- nvinfo : EIATTR_KPARAM_INFO
	.align		4
.L_27:
        /*00a8*/ 	.byte	0x04, 0x17
        /*00aa*/ 	.short	(.L_29 - .L_28)
.L_28:
        /*00ac*/ 	.word	0x00000000
        /*00b0*/ 	.short	0x0000
        /*00b2*/ 	.short	0x0000
        /*00b4*/ 	.byte	0x00, 0xf4, 0x21, 0x00


	//----- nvinfo : EIATTR_SPARSE_MMA_MASK
	.align		4
.L_29:
        /*00b8*/ 	.byte	0x03, 0x50
        /*00ba*/ 	.short	0x0000


	//----- nvinfo : EIATTR_MAXREG_COUNT
	.align		4
        /*00bc*/ 	.byte	0x03, 0x1b
        /*00be*/ 	.short	0x00ff


	//----- nvinfo : EIATTR_NUM_BARRIERS
	.align		4
        /*00c0*/ 	.byte	0x02, 0x4c
        /*00c2*/ 	.byte	0x01
	.zero		1


	//----- nvinfo : EIATTR_MERCURY_ISA_VERSION
	.align		4
        /*00c4*/ 	.byte	0x03, 0x5f
        /*00c6*/ 	.short	0x0101


	//----- nvinfo : EIATTR_INT_WARP_WIDE_INSTR_OFFSETS
	.align		4
        /*00c8*/ 	.byte	0x04, 0x31
        /*00ca*/ 	.short	(.L_31 - .L_30)


	//   ....[0]....
.L_30:
        /*00cc*/ 	.word	0x00001300


	//   ....[1]....
        /*00d0*/ 	.word	0x00001320


	//   ....[2]....
        /*00d4*/ 	.word	0x000013d0


	//   ....[3]....
        /*00d8*/ 	.word	0x00001cc0


	//   ....[4]....
        /*00dc*/ 	.word	0x00001cd0


	//   ....[5]....
        /*00e0*/ 	.word	0x00001d70


	//   ....[6]....
        /*00e4*/ 	.word	0x00001d80


	//   ....[7]....
        /*00e8*/ 	.word	0x00002720


	//   ....[8]....
        /*00ec*/ 	.word	0x00002730


	//----- nvinfo : EIATTR_COOP_GROUP_MASK_REGIDS
	.align		4
.L_31:
        /*00f0*/ 	.byte	0x04, 0x29
        /*00f2*/ 	.short	(.L_33 - .L_32)


	//   ....[0]....
.L_32:
        /*00f4*/ 	.word	0xffffffff


	//   ....[1]....
        /*00f8*/ 	.word	0xffffffff


	//   ....[2]....
        /*00fc*/ 	.word	0xffffffff


	//----- nvinfo : EIATTR_COOP_GROUP_INSTR_OFFSETS
	.align		4
.L_33:
        /*0100*/ 	.byte	0x04, 0x28
        /*0102*/ 	.short	(.L_35 - .L_34)


	//   ....[0]....
.L_34:
        /*0104*/ 	.word	0x00000150


	//   ....[1]....
        /*0108*/ 	.word	0x00000720


	//   ....[2]....
        /*010c*/ 	.word	0x00000cd0


	//----- nvinfo : EIATTR_MBARRIER_INSTR_OFFSETS
	.align		4
.L_35:
        /*0110*/ 	.byte	0x04, 0x39
        /*0112*/ 	.short	(.L_37 - .L_36)


	//   ....[0]....
.L_36:
        /*0114*/ 	.word	0x00001470
        /*0118*/ 	.word	0x000000ff
        /*011c*/ 	.word	0x00018000
        /*0120*/ 	.short	0x0100
        /*0122*/ 	.byte	0x07
	.zero		1


	//   ....[1]....
        /*0124*/ 	.word	0x00001600
        /*0128*/ 	.word	0x000000ff
        /*012c*/ 	.word	0x00018008
        /*0130*/ 	.short	0x0100
        /*0132*/ 	.byte	0x07
	.zero		1


	//   ....[2]....
        /*0134*/ 	.word	0x00001ea0
        /*0138*/ 	.word	0x000000ff
        /*013c*/ 	.word	0x00018000
        /*0140*/ 	.short	0x010a
        /*0142*/ 	.byte	0x1e
	.zero		1


	//   ....[3]....
        /*0144*/ 	.word	0x000021d0
        /*0148*/ 	.word	0x000000ff
        /*014c*/ 	.word	0x00018000
        /*0150*/ 	.short	0x0108
        /*0152*/ 	.byte	0x07
	.zero		1


	//   ....[4]....
        /*0154*/ 	.word	0x000022c0
        /*0158*/ 	.word	0x000000ff
        /*015c*/ 	.word	0x00018008
        /*0160*/ 	.short	0x0108
        /*0162*/ 	.byte	0x07
	.zero		1


	//   ....[5]....
        /*0164*/ 	.word	0x000027c0
        /*0168*/ 	.word	0x000000ff
        /*016c*/ 	.word	0x00018000
        /*0170*/ 	.short	0x010a
        /*0172*/ 	.byte	0x1e
	.zero		1


	//----- nvinfo : EIATTR_NUM_MBARRIERS
	.align		4
.L_37:
        /*0174*/ 	.byte	0x03, 0x38
        /*0176*/ 	.short	0x0002


	//----- nvinfo : EIATTR_EXIT_INSTR_OFFSETS
	.align		4
        /*0178*/ 	.byte	0x04, 0x1c
        /*017a*/ 	.short	(.L_39 - .L_38)


	//   ....[0]....
.L_38:
        /*017c*/ 	.word	0x000027b0


	//----- nvinfo : EIATTR_REQNTID
	.align		4
.L_39:
        /*0180*/ 	.byte	0x04, 0x10
        /*0182*/ 	.short	(.L_41 - .L_40)
.L_40:
        /*0184*/ 	.word	0x00000100
        /*0188*/ 	.word	0x00000001
        /*018c*/ 	.word	0x00000001


	//----- nvinfo : EIATTR_CRS_STACK_SIZE
	.align		4
.L_41:
        /*0190*/ 	.byte	0x04, 0x1e
        /*0192*/ 	.short	(.L_43 - .L_42)
.L_42:
        /*0194*/ 	.word	0x00000000


	//----- nvinfo : EIATTR_CBANK_PARAM_SIZE
	.align		4
.L_43:
        /*0198*/ 	.byte	0x03, 0x19
        /*019a*/ 	.short	0x0050


	//----- nvinfo : EIATTR_PARAM_CBANK
	.align		4
        /*019c*/ 	.byte	0x04, 0x0a
        /*019e*/ 	.short	(.L_45 - .L_44)
	.align		4
.L_44:
        /*01a0*/ 	.word	index@(.nv.constant0.gluon_wgmma)
        /*01a4*/ 	.short	0x0210
        /*01a6*/ 	.short	0x0050


	//----- nvinfo : EIATTR_SW_WAR
	.align		4
.L_45:
        /*01a8*/ 	.byte	0x04, 0x36
        /*01aa*/ 	.short	(.L_47 - .L_46)
.L_46:
        /*01ac*/ 	.word	0x00000008
.L_47:


//--------------------- .nv.callgraph             --------------------------
	.section	.nv.callgraph,"",@"SHT_CUDA_CALLGRAPH"
	.align	4
	.sectionentsize	8
	.align		4
        /*0000*/ 	.word	0x00000000
	.align		4
        /*0004*/ 	.word	0xffffffff
	.align		4
        /*0008*/ 	.word	0x00000000
	.align		4
        /*000c*/ 	.word	0xfffffffe
	.align		4
        /*0010*/ 	.word	0x00000000
	.align		4
        /*0014*/ 	.word	0xfffffffd
	.align		4
        /*0018*/ 	.word	0x00000000
	.align		4
        /*001c*/ 	.word	0xfffffffc


//--------------------- .text.gluon_wgmma         --------------------------
	.section	.text.gluon_wgmma,"ax",@progbits
	.align	128
        .global         gluon_wgmma
        .type           gluon_wgmma,@function
        .size           gluon_wgmma,(.L_x_52 - gluon_wgmma)
        .other          gluon_wgmma,@"STO_CUDA_ENTRY STV_DEFAULT"
gluon_wgmma:
.text.gluon_wgmma:
[----:B------:R-:W-:Y:S01]  /*0000*/  LDC R1, c[0x0][0x28] ;  /* 0x00000a00ff017b82 */ /* 0x000fe20000000800 */
[----:B------:R-:W1:Y:S07]  /*0010*/  S2R R0, SR_TID.X ;  /* 0x0000000000007919 */ /* 0x000e6e0000002100 */
[----:B------:R-:W2:Y:S01]  /*0020*/  S2UR UR4, SR_CgaCtaId ;  /* 0x00000000000479c3 */ /* 0x000ea20000008800 */
[----:B------:R-:W-:Y:S01]  /*0030*/  UMOV UR7, 0x400 ;  /* 0x0000040000077882 */ /* 0x000fe20000000000 */
[----:B------:R-:W-:Y:S01]  /*0040*/  ULDC UR6, c[0x0][0xc] ;  /* 0x0000030000067ab9 */ /* 0x000fe20000000800 */
[----:B------:R-:W-:Y:S01]  /*0050*/  ULDC.64 UR24, c[0x0][0x250] ;  /* 0x0000940000187ab9 */ /* 0x000fe20000000a00 */
[----:B------:R-:W-:Y:S04]  /*0060*/  BSSY B0, `(.L_x_0) ;  /* 0x000001e000007945 */ /* 0x000fe80003800000 */
[----:B------:R-:W3:Y:S08]  /*0070*/  LDC R4, c[0x0][0x228] ;  /* 0x00008a00ff047b82 */ /* 0x000ef00000000800 */
[----:B------:R-:W4:Y:S08]  /*0080*/  LDC R15, c[0x0][0x230] ;  /* 0x00008c00ff0f7b82 */ /* 0x000f300000000800 */
[----:B------:R-:W-:Y:S01]  /*0090*/  S2UR UR28, SR_CTAID.Y ;  /* 0x00000000001c79c3 */ /* 0x000fe20000002600 */
[----:B--2---:R-:W-:-:S03]  /*00a0*/  ULEA UR7, UR4, UR7, 0x18 ;  /* 0x0000000704077291 */ /* 0x004fc6000f8ec03f */
[----:B------:R-:W-:Y:S01]  /*00b0*/  ULDC UR4, c[0x0][0x10] ;  /* 0x0000040000047ab9 */ /* 0x000fe20000000800 */
[----:B-1----:R-:W-:-:S03]  /*00c0*/  LOP3.LUT R6, R0, 0xff, RZ, 0xc0, !PT ;  /* 0x000000ff00067812 */ /* 0x002fc600078ec0ff */
[----:B------:R-:W1:Y:S01]  /*00d0*/  S2UR UR5, SR_CTAID.Z ;  /* 0x00000000000579c3 */ /* 0x000e620000002700 */
[----:B---3--:R-:W-:Y:S01]  /*00e0*/  VIADD R4, R4, 0xffffffff ;  /* 0xffffffff04047836 */ /* 0x008fe20000000000 */
[C---:B------:R-:W-:Y:S02]  /*00f0*/  ISETP.GE.U32.AND P0, PT, R6.reuse, 0x20, PT ;  /* 0x000000200600780c */ /* 0x040fe40003f06070 */
[C---:B------:R-:W-:Y:S02]  /*0100*/  ISETP.NE.U32.AND P2, PT, R6.reuse, RZ, PT ;  /* 0x000000ff0600720c */ /* 0x040fe40003f45070 */
[----:B------:R-:W-:Y:S02]  /*0110*/  LEA R12, R6, UR7, 0x2 ;  /* 0x00000007060c7c11 */ /* 0x000fe4000f8e10ff */
[----:B------:R-:W2:Y:S01]  /*0120*/  S2UR UR29, SR_CTAID.X ;  /* 0x00000000001d79c3 */ /* 0x000ea20000002500 */
[----:B----4-:R-:W-:-:S06]  /*0130*/  VIADD R14, R15, 0xffffffff ;  /* 0xffffffff0f0e7836 */ /* 0x010fcc0000000000 */
[----:B------:R3:W-:Y:S01]  /*0140*/  @!P0 STS [R12], RZ ;  /* 0x000000ff0c008388 */ /* 0x0007e20000000800 */
[----:B------:R-:W-:-:S03]  /*0150*/  NOP ;  /* 0x0000000000007918 */ /* 0x000fc60000000000 */
[----:B------:R3:W-:Y:S01]  /*0160*/  @!P2 STS [UR7+0x24], R4 ;  /* 0x00002404ff00a988 */ /* 0x0007e20008000807 */
[----:B-1----:R-:W-:-:S03]  /*0170*/  UIMAD UR4, UR5, UR4, UR28 ;  /* 0x00000004050472a4 */ /* 0x002fc6000f8e021c */
[----:B------:R3:W-:Y:S01]  /*0180*/  @!P2 STS [UR7+0x20], R14 ;  /* 0x0000200eff00a988 */ /* 0x0007e20008000807 */
[----:B--2---:R-:W-:-:S04]  /*0190*/  UIMAD UR4, UR4, UR6, UR29 ;  /* 0x00000006040472a4 */ /* 0x004fc8000f8e021d */
[----:B------:R-:W-:-:S04]  /*01a0*/  UIMAD UR4, UR4, 0x180, URZ ;  /* 0x00000180040478a4 */ /* 0x000fc8000f8e023f */
[----:B------:R-:W-:-:S04]  /*01b0*/  UIADD3 UR20, UP0, UR4, UR24, URZ ;  /* 0x0000001804147290 */ /* 0x000fc8000ff1e03f */
[----:B------:R-:W-:Y:S01]  /*01c0*/  ULEA.HI.X.SX32 UR21, UR4, UR25, 0x1, UP0 ;  /* 0x0000001904157291 */ /* 0x000fe200080f0e3f */
[----:B---3--:R-:W-:Y:S11]  /*01d0*/  @P2 BRA `(.L_x_1) ;  /* 0x0000000000182947 */ /* 0x008ff60003800000 */
[----:B------:R-:W1:Y:S01]  /*01e0*/  LDS R2, [UR7+0x8] ;  /* 0x00000807ff027984 */ /* 0x000e620008000800 */
[----:B------:R-:W2:Y:S01]  /*01f0*/  LDC.64 R8, c[0x0][0x210] ;  /* 0x00008400ff087b82 */ /* 0x000ea20000000a00 */
[----:B------:R-:W-:Y:S02]  /*0200*/  IMAD.MOV.U32 R3, RZ, RZ, 0x70 ;  /* 0x00000070ff037424 */ /* 0x000fe400078e00ff */
[----:B--2---:R2:W-:Y:S03]  /*0210*/  STS.64 [UR7], R8 ;  /* 0x00000008ff007988 */ /* 0x0045e60008000a07 */
[----:B-1----:R-:W-:-:S05]  /*0220*/  LOP3.LUT R2, R2, 0x10, R3, 0xd8, !PT ;  /* 0x0000001002027812 */ /* 0x002fca00078ed803 */
[----:B------:R2:W-:Y:S02]  /*0230*/  STS [UR7+0x8], R2 ;  /* 0x00000802ff007988 */ /* 0x0005e40008000807 */
.L_x_1:
[----:B------:R-:W-:Y:S05]  /*0240*/  BSYNC B0 ;  /* 0x0000000000007941 */ /* 0x000fea0003800000 */
.L_x_0:
[----:B------:R-:W-:Y:S04]  /*0250*/  BSSY B0, `(.L_x_2) ;  /* 0x000000a000007945 */ /* 0x000fe80003800000 */
[----:B------:R-:W-:Y:S05]  /*0260*/  @P2 BRA `(.L_x_3) ;  /* 0x0000000000202947 */ /* 0x000fea0003800000 */
[----:B--2---:R-:W1:Y:S01]  /*0270*/  LDS R2, [UR7+0x34] ;  /* 0x00003407ff027984 */ /* 0x004e620008000800 */
[----:B------:R-:W-:Y:S02]  /*0280*/  IMAD.MOV.U32 R3, RZ, RZ, 0x3f000000 ;  /* 0x3f000000ff037424 */ /* 0x000fe400078e00ff */
[----:B------:R-:W-:Y:S01]  /*0290*/  @!P2 IMAD.MOV.U32 R5, RZ, RZ, 0x7f ;  /* 0x0000007fff05a424 */ /* 0x000fe200078e00ff */
[----:B------:R-:W2:Y:S02]  /*02a0*/  @!P2 LDS R8, [UR7+0x38] ;  /* 0x00003807ff08a984 */ /* 0x000ea40008000800 */
[----:B-1----:R-:W-:Y:S02]  /*02b0*/  LOP3.LUT R2, R2, 0xff000000, R3, 0xb8, !PT ;  /* 0xff00000002027812 */ /* 0x002fe400078eb803 */
[----:B--2---:R-:W-:-:S03]  /*02c0*/  @!P2 LOP3.LUT R3, R8, 0xff, R5, 0xb8, !PT ;  /* 0x000000ff0803a812 */ /* 0x004fc600078eb805 */
[----:B------:R1:W-:Y:S04]  /*02d0*/  STS [UR7+0x34], R2 ;  /* 0x00003402ff007988 */ /* 0x0003e80008000807 */
[----:B------:R1:W-:Y:S02]  /*02e0*/  @!P2 STS [UR7+0x38], R3 ;  /* 0x00003803ff00a988 */ /* 0x0003e40008000807 */
.L_x_3:
[----:B------:R-:W-:Y:S05]  /*02f0*/  BSYNC B0 ;  /* 0x0000000000007941 */ /* 0x000fea0003800000 */
.L_x_2:
[----:B------:R-:W-:Y:S04]  /*0300*/  BSSY B0, `(.L_x_4) ;  /* 0x000000e000007945 */ /* 0x000fe80003800000 */
[----:B------:R-:W-:Y:S05]  /*0310*/  @P2 BRA `(.L_x_5) ;  /* 0x0000000000302947 */ /* 0x000fea0003800000 */
[----:B-1----:R-:W1:Y:S01]  /*0320*/  LDS R3, [UR7+0x34] ;  /* 0x00003407ff037984 */ /* 0x002e620008000800 */
[----:B------:R-:W3:Y:S03]  /*0330*/  LDC.64 R10, c[0x0][0x238] ;  /* 0x00008e00ff0a7b82 */ /* 0x000ee60000000a00 */
[----:B--2---:R-:W2:Y:S01]  /*0340*/  LDS R2, [UR7+0x1c] ;  /* 0x00001c07ff027984 */ /* 0x004ea20008000800 */
[C---:B---3--:R-:W-:Y:S01]  /*0350*/  SHF.L.U64.HI R8, R10.reuse, 0x1, R11 ;  /* 0x000000010a087819 */ /* 0x048fe2000001020b */
[----:B------:R-:W-:-:S03]  /*0360*/  IMAD.SHL.U32 R5, R10, 0x2, RZ ;  /* 0x000000020a057824 */ /* 0x000fc600078e00ff */
[--C-:B------:R-:W-:Y:S02]  /*0370*/  SHF.R.U32.HI R7, RZ, 0x4, R8.reuse ;  /* 0x00000004ff077819 */ /* 0x100fe40000011608 */
[----:B------:R-:W-:-:S05]  /*0380*/  SHF.R.U64 R5, R5, 0x4, R8 ;  /* 0x0000000405057819 */ /* 0x000fca0000001208 */
[----:B------:R3:W-:Y:S01]  /*0390*/  STS [UR7+0xc], R5 ;  /* 0x00000c05ff007988 */ /* 0x0007e20008000807 */
[----:B-1----:R-:W-:Y:S02]  /*03a0*/  LOP3.LUT R3, R3, 0x7, RZ, 0xb8, !PT ;  /* 0x0000000703037812 */ /* 0x002fe400078eb8ff */
[----:B--2---:R-:W-:-:S03]  /*03b0*/  LOP3.LUT R2, R2, 0xf, R7, 0xb8, !PT ;  /* 0x0000000f02027812 */ /* 0x004fc600078eb807 */
[----:B------:R3:W-:Y:S04]  /*03c0*/  STS [UR7+0x34], R3 ;  /* 0x00003403ff007988 */ /* 0x0007e80008000807 */
[----:B------:R3:W-:Y:S02]  /*03d0*/  STS [UR7+0x1c], R2 ;  /* 0x00001c02ff007988 */ /* 0x0007e40008000807 */
.L_x_5:
[----:B------:R-:W-:Y:S05]  /*03e0*/  BSYNC B0 ;  /* 0x0000000000007941 */ /* 0x000fea0003800000 */
.L_x_4:
[----:B------:R-:W-:Y:S04]  /*03f0*/  BSSY B1, `(.L_x_6) ;  /* 0x000001b000017945 */ /* 0x000fe80003800000 */
[----:B------:R-:W-:Y:S01]  /*0400*/  BSSY B0, `(.L_x_7) ;  /* 0x0000016000007945 */ /* 0x000fe20003800000 */
[----:B------:R-:W-:-:S03]  /*0410*/  IMAD.MOV.U32 R13, RZ, RZ, RZ ;  /* 0x000000ffff0d7224 */ /* 0x000fc600078e00ff */
[----:B------:R-:W-:Y:S05]  /*0420*/  @P2 BRA `(.L_x_8) ;  /* 0x0000000000202947 */ /* 0x000fea0003800000 */
[----:B-123--:R-:W1:Y:S02]  /*0430*/  LDS R2, [UR7+0x34] ;  /* 0x00003407ff027984 */ /* 0x00ee640008000800 */
[----:B-1----:R-:W-:-:S05]  /*0440*/  LOP3.LUT R2, R2, 0x38, RZ, 0xb8, !PT ;  /* 0x0000003802027812 */ /* 0x002fca00078eb8ff */
[----:B------:R1:W-:Y:S01]  /*0450*/  STS [UR7+0x34], R2 ;  /* 0x00003402ff007988 */ /* 0x0003e20008000807 */
[----:B------:R-:W-:Y:S05]  /*0460*/  @P2 BRA `(.L_x_9) ;  /* 0x0000000000202947 */ /* 0x000fea0003800000 */
[----:B-1----:R-:W1:Y:S01]  /*0470*/  LDS R2, [UR7+0x8] ;  /* 0x00000807ff027984 */ /* 0x002e620008000800 */
[----:B------:R-:W-:-:S05]  /*0480*/  IMAD.MOV.U32 R3, RZ, RZ, 0x780 ;  /* 0x00000780ff037424 */ /* 0x000fca00078e00ff */
[----:B-1----:R-:W-:-:S05]  /*0490*/  LOP3.LUT R2, R2, 0x300, R3, 0xd8, !PT ;  /* 0x0000030002027812 */ /* 0x002fca00078ed803 */
[----:B------:R4:W-:Y:S02]  /*04a0*/  STS [UR7+0x8], R2 ;  /* 0x00000802ff007988 */ /* 0x0009e40008000807 */
.L_x_8:
[----:B------:R-:W-:Y:S05]  /*04b0*/  @P2 BRA `(.L_x_10) ;  /* 0x0000000000282947 */ /* 0x000fea0003800000 */
[----:B-1234-:R-:W1:Y:S02]  /*04c0*/  LDS R2, [UR7+0x8] ;  /* 0x00000807ff027984 */ /* 0x01ee640008000800 */
[----:B-1----:R-:W-:-:S05]  /*04d0*/  LOP3.LUT R2, R2, 0x1800, RZ, 0xb8, !PT ;  /* 0x0000180002027812 */ /* 0x002fca00078eb8ff */
[----:B------:R2:W-:Y:S02]  /*04e0*/  STS [UR7+0x8], R2 ;  /* 0x00000802ff007988 */ /* 0x0005e40008000807 */
.L_x_9:
[----:B------:R-:W-:Y:S05]  /*04f0*/  @P2 BREAK B0 ;  /* 0x0000000000002942 */ /* 0x000fea0003800000 */
[----:B------:R-:W-:Y:S05]  /*0500*/  @P2 BRA `(.L_x_11) ;  /* 0x0000000000242947 */ /* 0x000fea0003800000 */
[----:B------:R-:W3:Y:S01]  /*0510*/  LDS R3, [UR7+0x8] ;  /* 0x00000807ff037984 */ /* 0x000ee20008000800 */
[----:B-12---:R-:W-:-:S05]  /*0520*/  IMAD.MOV.U32 R2, RZ, RZ, 0x6000 ;  /* 0x00006000ff027424 */ /* 0x006fca00078e00ff */
[----:B---3--:R-:W-:-:S04]  /*0530*/  LOP3.LUT R2, R3, 0x6000, R2, 0xd8, !PT ;  /* 0x0000600003027812 */ /* 0x008fc800078ed802 */
[----:B------:R-:W-:-:S05]  /*0540*/  LOP3.LUT R2, R2, 0x400000, RZ, 0xb8, !PT ;  /* 0x0040000002027812 */ /* 0x000fca00078eb8ff */
[----:B------:R5:W-:Y:S02]  /*0550*/  STS [UR7+0x8], R2 ;  /* 0x00000802ff007988 */ /* 0x000be40008000807 */
.L_x_10:
[----:B------:R-:W-:Y:S05]  /*0560*/  BSYNC B0 ;  /* 0x0000000000007941 */ /* 0x000fea0003800000 */
.L_x_7:
[----:B-12345:R-:W1:Y:S02]  /*0570*/  @!P2 LDS R2, [UR7+0x8] ;  /* 0x00000807ff02a984 */ /* 0x03ee640008000800 */
[----:B-1----:R-:W-:-:S05]  /*0580*/  @!P2 LOP3.LUT R2, R2, 0x8000, RZ, 0xb8, !PT ;  /* 0x000080000202a812 */ /* 0x002fca00078eb8ff */
[----:B------:R3:W-:Y:S02]  /*0590*/  @!P2 STS [UR7+0x8], R2 ;  /* 0x00000802ff00a988 */ /* 0x0007e40008000807 */
.L_x_11:
[----:B------:R-:W-:Y:S05]  /*05a0*/  BSYNC B1 ;  /* 0x0000000000017941 */ /* 0x000fea0003800000 */
.L_x_6:
[----:B------:R-:W-:Y:S05]  /*05b0*/  WARPSYNC.ALL ;  /* 0x0000000000007948 */ /* 0x000fea0003800000 */
[----:B------:R-:W4:Y:S02]  /*05c0*/  LDC R5, c[0x0][0x22c] ;  /* 0x00008b00ff057b82 */ /* 0x000f240000000800 */
[----:B----4-:R-:W-:Y:S01]  /*05d0*/  VIADD R5, R5, 0xffffffff ;  /* 0xffffffff05057836 */ /* 0x010fe20000000000 */
[----:B------:R-:W-:Y:S06]  /*05e0*/  @P0 BRA `(.L_x_12) ;  /* 0x0000000000280947 */ /* 0x000fec0003800000 */
[----:B-123--:R-:W1:Y:S01]  /*05f0*/  S2R R2, SR_LANEID ;  /* 0x0000000000027919 */ /* 0x00ee620000000000 */
[----:B------:R-:W-:Y:S05]  /*0600*/  WARPSYNC.ALL ;  /* 0x0000000000007948 */ /* 0x000fea0003800000 */
[----:B-1----:R-:W-:-:S05]  /*0610*/  IMAD.SHL.U32 R7, R2, 0x4, RZ ;  /* 0x0000000402077824 */ /* 0x002fca00078e00ff */
[----:B------:R-:W1:Y:S01]  /*0620*/  LDS R9, [R7+UR7] ;  /* 0x0000000707097984 */ /* 0x000e620008000800 */
[----:B------:R-:W-:-:S05]  /*0630*/  IADD3 R2, P1, R7, UR20, RZ ;  /* 0x0000001407027c10 */ /* 0x000fca000ff3e0ff */
[----:B------:R-:W-:-:S05]  /*0640*/  IMAD.X R3, RZ, RZ, UR21, P1 ;  /* 0x00000015ff037e24 */ /* 0x000fca00088e06ff */
[----:B-1----:R4:W5:Y:S01]  /*0650*/  ATOMG.E.EXCH.STRONG.GPU PT, RZ, [R2], R9 ;  /* 0x0000000902ff73a8 */ /* 0x00296200041ee100 */
[----:B------:R-:W-:-:S04]  /*0660*/  DEPBAR {5,4,3,2,1,0} ;  /* 0x0000003f0000791a */ /* 0x000fc80000000000 */
[----:B------:R4:W-:Y:S01]  /*0670*/  UTMACCTL.IV [UR20] ;  /* 0x00000000140079b9 */ /* 0x0009e20008000000 */
[----:B------:R-:W-:Y:S01]  /*0680*/  NOP ;  /* 0x0000000000007918 */ /* 0x000fe20000000000 */
.L_x_12:
[----:B------:R-:W-:Y:S05]  /*0690*/  @P0 BRA `(.L_x_13) ;  /* 0x00000000000c0947 */ /* 0x000fea0003800000 */
[----:B------:R0:W-:Y:S01]  /*06a0*/  UTMACMDFLUSH ;  /* 0x00000000000079b7 */ /* 0x0001e20000000000 */
[----:B------:R-:W-:Y:S05]  /*06b0*/  @P0 BRA `(.L_x_13) ;  /* 0x0000000000040947 */ /* 0x000fea0003800000 */
[----:B------:R-:W-:-:S04]  /*06c0*/  DEPBAR.LE SB0, 0x0 ;  /* 0x000080000000791a */ /* 0x000fc80000000000 */
.L_x_13:
[----:B------:R-:W-:Y:S05]  /*06d0*/  WARPSYNC.ALL ;  /* 0x0000000000007948 */ /* 0x000fea0003800000 */
[----:B-----5:R-:W-:Y:S06]  /*06e0*/  BAR.SYNC.DEFER_BLOCKING 0x0 ;  /* 0x0000000000007b1d */ /* 0x020fec0000010000 */
[----:B------:R-:W-:Y:S02]  /*06f0*/  BSSY B1, `(.L_x_14) ;  /* 0x000000b000017945 */ /* 0x000fe40003800000 */
[----:B------:R-:W-:Y:S06]  /*0700*/  BAR.SYNC.DEFER_BLOCKING 0x0 ;  /* 0x0000000000007b1d */ /* 0x000fec0000010000 */
[----:B------:R5:W-:Y:S01]  /*0710*/  @!P0 STS [R12], RZ ;  /* 0x000000ff0c008388 */ /* 0x000be20000000800 */
[----:B------:R-:W-:Y:S01]  /*0720*/  NOP ;  /* 0x0000000000007918 */ /* 0x000fe20000000000 */
[----:B------:R-:W-:Y:S05]  /*0730*/  @P2 BRA `(.L_x_15) ;  /* 0x0000000000182947 */ /* 0x000fea0003800000 */
[----:B-1234-:R-:W1:Y:S01]  /*0740*/  LDS R2, [UR7+0x8] ;  /* 0x00000807ff027984 */ /* 0x01ee620008000800 */
[----:B------:R-:W2:Y:S01]  /*0750*/  LDC.64 R8, c[0x0][0x218] ;  /* 0x00008600ff087b82 */ /* 0x000ea20000000a00 */
[----:B------:R-:W-:Y:S02]  /*0760*/  IMAD.MOV.U32 R3, RZ, RZ, 0x70 ;  /* 0x00000070ff037424 */ /* 0x000fe400078e00ff */
[----:B--2---:R2:W-:Y:S03]  /*0770*/  STS.64 [UR7], R8 ;  /* 0x00000008ff007988 */ /* 0x0045e60008000a07 */
[----:B-1----:R-:W-:-:S05]  /*0780*/  LOP3.LUT R2, R2, 0x10, R3, 0xd8, !PT ;  /* 0x0000001002027812 */ /* 0x002fca00078ed803 */
[----:B------:R2:W-:Y:S02]  /*0790*/  STS [UR7+0x8], R2 ;  /* 0x00000802ff007988 */ /* 0x0005e40008000807 */
.L_x_15:
[----:B----4-:R-:W-:Y:S05]  /*07a0*/  BSYNC B1 ;  /* 0x0000000000017941 */ /* 0x010fea0003800000 */
.L_x_14:
[----:B------:R-:W-:Y:S04]  /*07b0*/  BSSY B1, `(.L_x_16) ;  /* 0x000000a000017945 */ /* 0x000fe80003800000 */
[----:B------:R-:W-:Y:S05]  /*07c0*/  @P2 BRA `(.L_x_17) ;  /* 0x0000000000202947 */ /* 0x000fea0003800000 */
[----:B-123--:R-:W1:Y:S01]  /*07d0*/  LDS R2, [UR7+0x34] ;  /* 0x00003407ff027984 */ /* 0x00ee620008000800 */
[----:B------:R-:W-:Y:S02]  /*07e0*/  IMAD.MOV.U32 R7, RZ, RZ, 0x3f000000 ;  /* 0x3f000000ff077424 */ /* 0x000fe400078e00ff */
[----:B------:R-:W-:Y:S01]  /*07f0*/  @!P2 IMAD.MOV.U32 R3, RZ, RZ, 0x3f ;  /* 0x0000003fff03a424 */ /* 0x000fe200078e00ff */
[----:B------:R-:W2:Y:S02]  /*0800*/  @!P2 LDS R8, [UR7+0x38] ;  /* 0x00003807ff08a984 */ /* 0x000ea40008000800 */
[----:B-1----:R-:W-:Y:S02]  /*0810*/  LOP3.LUT R2, R2, 0xff000000, R7, 0xb8, !PT ;  /* 0xff00000002027812 */ /* 0x002fe400078eb807 */
[----:B--2---:R-:W-:-:S03]  /*0820*/  @!P2 LOP3.LUT R3, R8, 0xff, R3, 0xb8, !PT ;  /* 0x000000ff0803a812 */ /* 0x004fc600078eb803 */
[----:B------:R4:W-:Y:S04]  /*0830*/  STS [UR7+0x34], R2 ;  /* 0x00003402ff007988 */ /* 0x0009e80008000807 */
[----:B------:R4:W-:Y:S02]  /*0840*/  @!P2 STS [UR7+0x38], R3 ;  /* 0x00003803ff00a988 */ /* 0x0009e40008000807 */
.L_x_17:
[----:B------:R-:W-:Y:S05]  /*0850*/  BSYNC B1 ;  /* 0x0000000000017941 */ /* 0x000fea0003800000 */
.L_x_16:
[----:B------:R-:W-:Y:S04]  /*0860*/  BSSY B1, `(.L_x_18) ;  /* 0x0000004000017945 */ /* 0x000fe80003800000 */
[----:B------:R-:W-:Y:S05]  /*0870*/  @P2 BRA `(.L_x_19) ;  /* 0x0000000000082947 */ /* 0x000fea0003800000 */
[----:B------:R1:W-:Y:S04]  /*0880*/  STS [UR7+0x24], R14 ;  /* 0x0000240eff007988 */ /* 0x0003e80008000807 */
[----:B------:R1:W-:Y:S02]  /*0890*/  STS [UR7+0x20], R5 ;  /* 0x00002005ff007988 */ /* 0x0003e40008000807 */
.L_x_19:
[----:B------:R-:W-:Y:S05]  /*08a0*/  BSYNC B1 ;  /* 0x0000000000017941 */ /* 0x000fea0003800000 */
.L_x_18:
[----:B------:R-:W-:Y:S04]  /*08b0*/  BSSY B1, `(.L_x_20) ;  /* 0x000000e000017945 */ /* 0x000fe80003800000 */
[----:B------:R-:W-:Y:S05]  /*08c0*/  @P2 BRA `(.L_x_21) ;  /* 0x0000000000302947 */ /* 0x000fea0003800000 */
[----:B----4-:R-:W4:Y:S01]  /*08d0*/  LDS R3, [UR7+0x34] ;  /* 0x00003407ff037984 */ /* 0x010f220008000800 */
[----:B------:R-:W4:Y:S03]  /*08e0*/  LDC.64 R10, c[0x0][0x240] ;  /* 0x00009000ff0a7b82 */ /* 0x000f260000000a00 */
[----:B-123--:R-:W1:Y:S01]  /*08f0*/  LDS R2, [UR7+0x1c] ;  /* 0x00001c07ff027984 */ /* 0x00ee620008000800 */
[C---:B----4-:R-:W-:Y:S01]  /*0900*/  SHF.L.U64.HI R8, R10.reuse, 0x1, R11 ;  /* 0x000000010a087819 */ /* 0x050fe2000001020b */
[----:B------:R-:W-:-:S03]  /*0910*/  IMAD.SHL.U32 R7, R10, 0x2, RZ ;  /* 0x000000020a077824 */ /* 0x000fc600078e00ff */
[--C-:B------:R-:W-:Y:S02]  /*0920*/  SHF.R.U32.HI R9, RZ, 0x4, R8.reuse ;  /* 0x00000004ff097819 */ /* 0x100fe40000011608 */
[----:B------:R-:W-:-:S05]  /*0930*/  SHF.R.U64 R7, R7, 0x4, R8 ;  /* 0x0000000407077819 */ /* 0x000fca0000001208 */
[----:B------:R2:W-:Y:S01]  /*0940*/  STS [UR7+0xc], R7 ;  /* 0x00000c07ff007988 */ /* 0x0005e20008000807 */
[----:B------:R-:W-:Y:S02]  /*0950*/  LOP3.LUT R3, R3, 0x7, RZ, 0xb8, !PT ;  /* 0x0000000703037812 */ /* 0x000fe400078eb8ff */
[----:B-1----:R-:W-:-:S03]  /*0960*/  LOP3.LUT R2, R2, 0xf, R9, 0xb8, !PT ;  /* 0x0000000f02027812 */ /* 0x002fc600078eb809 */
[----:B------:R2:W-:Y:S04]  /*0970*/  STS [UR7+0x34], R3 ;  /* 0x00003403ff007988 */ /* 0x0005e80008000807 */
[----:B------:R2:W-:Y:S02]  /*0980*/  STS [UR7+0x1c], R2 ;  /* 0x00001c02ff007988 */ /* 0x0005e40008000807 */
.L_x_21:
[----:B------:R-:W-:Y:S05]  /*0990*/  BSYNC B1 ;  /* 0x0000000000017941 */ /* 0x000fea0003800000 */
.L_x_20:
[----:B------:R-:W-:Y:S04]  /*09a0*/  BSSY B2, `(.L_x_22) ;  /* 0x000001a000027945 */ /* 0x000fe80003800000 */
[----:B------:R-:W-:Y:S04]  /*09b0*/  BSSY B1, `(.L_x_23) ;  /* 0x0000015000017945 */ /* 0x000fe80003800000 */
[----:B------:R-:W-:Y:S05]  /*09c0*/  @P2 BRA `(.L_x_24) ;  /* 0x0000000000202947 */ /* 0x000fea0003800000 */
[----:B-1234-:R-:W1:Y:S02]  /*09d0*/  LDS R2, [UR7+0x34] ;  /* 0x00003407ff027984 */ /* 0x01ee640008000800 */
[----:B-1----:R-:W-:-:S05]  /*09e0*/  LOP3.LUT R2, R2, 0x38, RZ, 0xb8, !PT ;  /* 0x0000003802027812 */ /* 0x002fca00078eb8ff */
[----:B------:R1:W-:Y:S01]  /*09f0*/  STS [UR7+0x34], R2 ;  /* 0x00003402ff007988 */ /* 0x0003e20008000807 */
[----:B------:R-:W-:Y:S05]  /*0a00*/  @P2 BRA `(.L_x_25) ;  /* 0x0000000000202947 */ /* 0x000fea0003800000 */
[----:B-1----:R-:W1:Y:S01]  /*0a10*/  LDS R2, [UR7+0x8] ;  /* 0x00000807ff027984 */ /* 0x002e620008000800 */
[----:B------:R-:W-:-:S05]  /*0a20*/  IMAD.MOV.U32 R3, RZ, RZ, 0x780 ;  /* 0x00000780ff037424 */ /* 0x000fca00078e00ff */
[----:B-1----:R-:W-:-:S05]  /*0a30*/  LOP3.LUT R2, R2, 0x300, R3, 0xd8, !PT ;  /* 0x0000030002027812 */ /* 0x002fca00078ed803 */
[----:B------:R1:W-:Y:S02]  /*0a40*/  STS [UR7+0x8], R2 ;  /* 0x00000802ff007988 */ /* 0x0003e40008000807 */
.L_x_24:
[----:B------:R-:W-:Y:S05]  /*0a50*/  @P2 BRA `(.L_x_26) ;  /* 0x0000000000282947 */ /* 0x000fea0003800000 */
[----:B-1234-:R-:W1:Y:S02]  /*0a60*/  LDS R2, [UR7+0x8] ;  /* 0x00000807ff027984 */ /* 0x01ee640008000800 */
[----:B-1----:R-:W-:-:S05]  /*0a70*/  LOP3.LUT R2, R2, 0x1800, RZ, 0xb8, !PT ;  /* 0x0000180002027812 */ /* 0x002fca00078eb8ff */
[----:B------:R2:W-:Y:S02]  /*0a80*/  STS [UR7+0x8], R2 ;  /* 0x00000802ff007988 */ /* 0x0005e40008000807 */
.L_x_25:
[----:B------:R-:W-:Y:S05]  /*0a90*/  @P2 BREAK B1 ;  /* 0x0000000000012942 */ /* 0x000fea0003800000 */
[----:B------:R-:W-:Y:S05]  /*0aa0*/  @P2 BRA `(.L_x_27) ;  /* 0x0000000000242947 */ /* 0x000fea0003800000 */
[----:B-12---:R-:W1:Y:S01]  /*0ab0*/  LDS R2, [UR7+0x8] ;  /* 0x00000807ff027984 */ /* 0x006e620008000800 */
[----:B------:R-:W-:-:S05]  /*0ac0*/  IMAD.MOV.U32 R3, RZ, RZ, 0x6000 ;  /* 0x00006000ff037424 */ /* 0x000fca00078e00ff */
[----:B-1----:R-:W-:-:S04]  /*0ad0*/  LOP3.LUT R2, R2, 0x6000, R3, 0xd8, !PT ;  /* 0x0000600002027812 */ /* 0x002fc800078ed803 */
[----:B------:R-:W-:-:S05]  /*0ae0*/  LOP3.LUT R2, R2, 0x400000, RZ, 0xb8, !PT ;  /* 0x0040000002027812 */ /* 0x000fca00078eb8ff */
[----:B------:R1:W-:Y:S02]  /*0af0*/  STS [UR7+0x8], R2 ;  /* 0x00000802ff007988 */ /* 0x0003e40008000807 */
.L_x_26:
[----:B------:R-:W-:Y:S05]  /*0b00*/  BSYNC B1 ;  /* 0x0000000000017941 */ /* 0x000fea0003800000 */
.L_x_23:
[----:B-1234-:R-:W1:Y:S02]  /*0b10*/  @!P2 LDS R2, [UR7+0x8] ;  /* 0x00000807ff02a984 */ /* 0x01ee640008000800 */
[----:B-1----:R-:W-:-:S05]  /*0b20*/  @!P2 LOP3.LUT R2, R2, 0x8000, RZ, 0xb8, !PT ;  /* 0x000080000202a812 */ /* 0x002fca00078eb8ff */
[----:B------:R3:W-:Y:S02]  /*0b30*/  @!P2 STS [UR7+0x8], R2 ;  /* 0x00000802ff00a988 */ /* 0x0007e40008000807 */
.L_x_27:
[----:B------:R-:W-:Y:S05]  /*0b40*/  BSYNC B2 ;  /* 0x0000000000027941 */ /* 0x000fea0003800000 */
.L_x_22:
[----:B------:R-:W-:Y:S05]  /*0b50*/  WARPSYNC.ALL ;  /* 0x0000000000007948 */ /* 0x000fea0003800000 */
[----:B------:R-:W-:-:S04]  /*0b60*/  UIADD3 UR23, UR4, 0x80, URZ ;  /* 0x0000008004177890 */ /* 0x000fc8000fffe03f */
[----:B------:R-:W-:-:S04]  /*0b70*/  UIADD3 UR22, UP0, UR23, UR24, URZ ;  /* 0x0000001817167290 */ /* 0x000fc8000ff1e03f */
[----:B------:R-:W-:Y:S01]  /*0b80*/  ULEA.HI.X.SX32 UR23, UR23, UR25, 0x1, UP0 ;  /* 0x0000001917177291 */ /* 0x000fe200080f0e3f */
[----:B------:R-:W-:Y:S11]  /*0b90*/  @P0 BRA `(.L_x_28) ;  /* 0x0000000000280947 */ /* 0x000ff60003800000 */
[----:B-123--:R-:W1:Y:S01]  /*0ba0*/  S2R R2, SR_LANEID ;  /* 0x0000000000027919 */ /* 0x00ee620000000000 */
[----:B------:R-:W-:Y:S05]  /*0bb0*/  WARPSYNC.ALL ;  /* 0x0000000000007948 */ /* 0x000fea0003800000 */
[----:B-1----:R-:W-:-:S05]  /*0bc0*/  IMAD.SHL.U32 R8, R2, 0x4, RZ ;  /* 0x0000000402087824 */ /* 0x002fca00078e00ff */
[----:B------:R-:W1:Y:S01]  /*0bd0*/  LDS R7, [R8+UR7] ;  /* 0x0000000708077984 */ /* 0x000e620008000800 */
[----:B------:R-:W-:-:S05]  /*0be0*/  IADD3 R2, P1, R8, UR22, RZ ;  /* 0x0000001608027c10 */ /* 0x000fca000ff3e0ff */
[----:B------:R-:W-:-:S05]  /*0bf0*/  IMAD.X R3, RZ, RZ, UR23, P1 ;  /* 0x00000017ff037e24 */ /* 0x000fca00088e06ff */
[----:B-1----:R4:W2:Y:S01]  /*0c00*/  ATOMG.E.EXCH.STRONG.GPU PT, RZ, [R2], R7 ;  /* 0x0000000702ff73a8 */ /* 0x0028a200041ee100 */
[----:B------:R-:W-:-:S04]  /*0c10*/  DEPBAR {5,4,3,2,1,0} ;  /* 0x0000003f0000791a */ /* 0x000fc80000000000 */
[----:B------:R4:W-:Y:S01]  /*0c20*/  UTMACCTL.IV [UR22] ;  /* 0x00000000160079b9 */ /* 0x0009e20008000000 */
[----:B------:R-:W-:Y:S01]  /*0c30*/  NOP ;  /* 0x0000000000007918 */ /* 0x000fe20000000000 */
.L_x_28:
[----:B------:R-:W-:Y:S05]  /*0c40*/  @P0 BRA `(.L_x_29) ;  /* 0x00000000000c0947 */ /* 0x000fea0003800000 */
[----:B------:R0:W-:Y:S01]  /*0c50*/  UTMACMDFLUSH ;  /* 0x00000000000079b7 */ /* 0x0001e20000000000 */
[----:B------:R-:W-:Y:S05]  /*0c60*/  @P0 BRA `(.L_x_29) ;  /* 0x0000000000040947 */ /* 0x000fea0003800000 */
[----:B------:R-:W-:-:S04]  /*0c70*/  DEPBAR.LE SB0, 0x0 ;  /* 0x000080000000791a */ /* 0x000fc80000000000 */
.L_x_29:
[----:B------:R-:W-:Y:S05]  /*0c80*/  WARPSYNC.ALL ;  /* 0x0000000000007948 */ /* 0x000fea0003800000 */
[----:B--2---:R-:W-:Y:S06]  /*0c90*/  BAR.SYNC.DEFER_BLOCKING 0x0 ;  /* 0x0000000000007b1d */ /* 0x004fec0000010000 */
[----:B------:R-:W-:Y:S02]  /*0ca0*/  BSSY B2, `(.L_x_30) ;  /* 0x000000b000027945 */ /* 0x000fe40003800000 */
[----:B------:R-:W-:Y:S06]  /*0cb0*/  BAR.SYNC.DEFER_BLOCKING 0x0 ;  /* 0x0000000000007b1d */ /* 0x000fec0000010000 */
[----:B------:R2:W-:Y:S01]  /*0cc0*/  @!P0 STS [R12], RZ ;  /* 0x000000ff0c008388 */ /* 0x0005e20000000800 */
[----:B------:R-:W-:Y:S01]  /*0cd0*/  NOP ;  /* 0x0000000000007918 */ /* 0x000fe20000000000 */
[----:B------:R-:W-:Y:S05]  /*0ce0*/  @P2 BRA `(.L_x_31) ;  /* 0x0000000000182947 */ /* 0x000fea0003800000 */
[----:B-1-34-:R-:W1:Y:S01]  /*0cf0*/  LDS R2, [UR7+0x8] ;  /* 0x00000807ff027984 */ /* 0x01ae620008000800 */
[----:B------:R-:W3:Y:S01]  /*0d00*/  LDC.64 R8, c[0x0][0x220] ;  /* 0x00008800ff087b82 */ /* 0x000ee20000000a00 */
[----:B------:R-:W-:Y:S02]  /*0d10*/  IMAD.MOV.U32 R3, RZ, RZ, 0x70 ;  /* 0x00000070ff037424 */ /* 0x000fe400078e00ff */
[----:B---3--:R3:W-:Y:S03]  /*0d20*/  STS.64 [UR7], R8 ;  /* 0x00000008ff007988 */ /* 0x0087e60008000a07 */
[----:B-1----:R-:W-:-:S05]  /*0d30*/  LOP3.LUT R2, R2, 0x10, R3, 0xd8, !PT ;  /* 0x0000001002027812 */ /* 0x002fca00078ed803 */
[----:B------:R3:W-:Y:S02]  /*0d40*/  STS [UR7+0x8], R2 ;  /* 0x00000802ff007988 */ /* 0x0007e40008000807 */
.L_x_31:
[----:B----4-:R-:W-:Y:S05]  /*0d50*/  BSYNC B2 ;  /* 0x0000000000027941 */ /* 0x010fea0003800000 */
.L_x_30:
[----:B------:R-:W-:Y:S04]  /*0d60*/  BSSY B3, `(.L_x_32) ;  /* 0x0000011000037945 */ /* 0x000fe80003800000 */
[----:B------:R-:W-:Y:S04]  /*0d70*/  BSSY B2, `(.L_x_33) ;  /* 0x000000e000027945 */ /* 0x000fe80003800000 */
[----:B------:R-:W-:Y:S05]  /*0d80*/  @P2 BRA `(.L_x_34) ;  /* 0x0000000000242947 */ /* 0x000fea0003800000 */
[----:B-1-3--:R-:W1:Y:S01]  /*0d90*/  LDS R2, [UR7+0x34] ;  /* 0x00003407ff027984 */ /* 0x00ae620008000800 */
[----:B------:R-:W-:-:S05]  /*0da0*/  IMAD.MOV.U32 R3, RZ, RZ, 0x3f000000 ;  /* 0x3f000000ff037424 */ /* 0x000fca00078e00ff */
[----:B-1----:R-:W-:-:S05]  /*0db0*/  LOP3.LUT R2, R2, 0xff000000, R3, 0xb8, !PT ;  /* 0xff00000002027812 */ /* 0x002fca00078eb803 */
[----:B------:R1:W-:Y:S01]  /*0dc0*/  STS [UR7+0x34], R2 ;  /* 0x00003402ff007988 */ /* 0x0003e20008000807 */
[----:B------:R-:W-:Y:S05]  /*0dd0*/  @P2 BRA `(.L_x_35) ;  /* 0x00000000001c2947 */ /* 0x000fea0003800000 */
[----:B-1----:R-:W1:Y:S01]  /*0de0*/  LDS R2, [UR7+0x38] ;  /* 0x00003807ff027984 */ /* 0x002e620008000800 */
[----:B------:R-:W-:-:S05]  /*0df0*/  IMAD.MOV.U32 R3, RZ, RZ, 0x7f ;  /* 0x0000007fff037424 */ /* 0x000fca00078e00ff */
[----:B-1----:R-:W-:-:S05]  /*0e00*/  LOP3.LUT R2, R2, 0xff, R3, 0xb8, !PT ;  /* 0x000000ff02027812 */ /* 0x002fca00078eb803 */
[----:B------:R4:W-:Y:S02]  /*0e10*/  STS [UR7+0x38], R2 ;  /* 0x00003802ff007988 */ /* 0x0009e40008000807 */
.L_x_34:
[----:B------:R-:W-:Y:S05]  /*0e20*/  @P2 BREAK B2 ;  /* 0x0000000000022942 */ /* 0x000fea0003800000 */
[----:B------:R-:W-:Y:S05]  /*0e30*/  @P2 BRA `(.L_x_36) ;  /* 0x00000000000c2947 */ /* 0x000fea0003800000 */
[----:B------:R1:W-:Y:S02]  /*0e40*/  STS [UR7+0x20], R5 ;  /* 0x00002005ff007988 */ /* 0x0003e40008000807 */
.L_x_35:
[----:B------:R-:W-:Y:S05]  /*0e50*/  BSYNC B2 ;  /* 0x0000000000027941 */ /* 0x000fea0003800000 */
.L_x_33:
[----:B------:R1:W-:Y:S02]  /*0e60*/  @!P2 STS [UR7+0x24], R4 ;  /* 0x00002404ff00a988 */ /* 0x0003e40008000807 */
.L_x_36:
[----:B------:R-:W-:Y:S05]  /*0e70*/  BSYNC B3 ;  /* 0x0000000000037941 */ /* 0x000fea0003800000 */
.L_x_32:
[----:B------:R-:W-:Y:S05]  /*0e80*/  WARPSYNC.ALL ;  /* 0x0000000000007948 */ /* 0x000fea0003800000 */
[----:B------:R-:W-:Y:S04]  /*0e90*/  BSSY B3, `(.L_x_37) ;  /* 0x000000e000037945 */ /* 0x000fe80003800000 */
[----:B------:R-:W-:Y:S05]  /*0ea0*/  @P2 BRA `(.L_x_38) ;  /* 0x0000000000302947 */ /* 0x000fea0003800000 */
[----:B------:R-:W5:Y:S01]  /*0eb0*/  LDS R3, [UR7+0x34] ;  /* 0x00003407ff037984 */ /* 0x000f620008000800 */
[----:B-1----:R-:W1:Y:S03]  /*0ec0*/  LDC.64 R4, c[0x0][0x248] ;  /* 0x00009200ff047b82 */ /* 0x002e660000000a00 */
[----:B---34-:R-:W3:Y:S01]  /*0ed0*/  LDS R2, [UR7+0x1c] ;  /* 0x00001c07ff027984 */ /* 0x018ee20008000800 */
[C---:B-1----:R-:W-:Y:S01]  /*0ee0*/  SHF.L.U64.HI R5, R4.reuse, 0x1, R5 ;  /* 0x0000000104057819 */ /* 0x042fe20000010205 */
[----:B------:R-:W-:-:S03]  /*0ef0*/  IMAD.SHL.U32 R4, R4, 0x2, RZ ;  /* 0x0000000204047824 */ /* 0x000fc600078e00ff */
[--C-:B------:R-:W-:Y:S02]  /*0f00*/  SHF.R.U32.HI R7, RZ, 0x4, R5.reuse ;  /* 0x00000004ff077819 */ /* 0x100fe40000011605 */
[----:B------:R-:W-:-:S05]  /*0f10*/  SHF.R.U64 R4, R4, 0x4, R5 ;  /* 0x0000000404047819 */ /* 0x000fca0000001205 */
[----:B------:R1:W-:Y:S01]  /*0f20*/  STS [UR7+0xc], R4 ;  /* 0x00000c04ff007988 */ /* 0x0003e20008000807 */
[----:B-----5:R-:W-:Y:S02]  /*0f30*/  LOP3.LUT R3, R3, 0x7, RZ, 0xb8, !PT ;  /* 0x0000000703037812 */ /* 0x020fe400078eb8ff */
[----:B---3--:R-:W-:-:S03]  /*0f40*/  LOP3.LUT R2, R2, 0xf, R7, 0xb8, !PT ;  /* 0x0000000f02027812 */ /* 0x008fc600078eb807 */
[----:B------:R1:W-:Y:S04]  /*0f50*/  STS [UR7+0x34], R3 ;  /* 0x00003403ff007988 */ /* 0x0003e80008000807 */
[----:B------:R1:W-:Y:S02]  /*0f60*/  STS [UR7+0x1c], R2 ;  /* 0x00001c02ff007988 */ /* 0x0003e40008000807 */
.L_x_38:
[----:B------:R-:W-:Y:S05]  /*0f70*/  BSYNC B3 ;  /* 0x0000000000037941 */ /* 0x000fea0003800000 */
.L_x_37:
[----:B------:R-:W-:Y:S04]  /*0f80*/  BSSY B3, `(.L_x_39) ;  /* 0x000001a000037945 */ /* 0x000fe80003800000 */
[----:B------:R-:W-:Y:S04]  /*0f90*/  BSSY B4, `(.L_x_40) ;  /* 0x0000015000047945 */ /* 0x000fe80003800000 */
[----:B------:R-:W-:Y:S05]  /*0fa0*/  @P2 BRA `(.L_x_41) ;  /* 0x0000000000202947 */ /* 0x000fea0003800000 */
[----:B-1-34-:R-:W1:Y:S02]  /*0fb0*/  LDS R2, [UR7+0x34] ;  /* 0x00003407ff027984 */ /* 0x01ae640008000800 */
[----:B-1----:R-:W-:-:S05]  /*0fc0*/  LOP3.LUT R2, R2, 0x38, RZ, 0xb8, !PT ;  /* 0x0000003802027812 */ /* 0x002fca00078eb8ff */
[----:B------:R1:W-:Y:S01]  /*0fd0*/  STS [UR7+0x34], R2 ;  /* 0x00003402ff007988 */ /* 0x0003e20008000807 */
[----:B------:R-:W-:Y:S05]  /*0fe0*/  @P2 BRA `(.L_x_42) ;  /* 0x0000000000202947 */ /* 0x000fea0003800000 */
[----:B-1----:R-:W1:Y:S01]  /*0ff0*/  LDS R2, [UR7+0x8] ;  /* 0x00000807ff027984 */ /* 0x002e620008000800 */
[----:B------:R-:W-:-:S05]  /*1000*/  IMAD.MOV.U32 R3, RZ, RZ, 0x780 ;  /* 0x00000780ff037424 */ /* 0x000fca00078e00ff */
[----:B-1----:R-:W-:-:S05]  /*1010*/  LOP3.LUT R2, R2, 0x300, R3, 0xd8, !PT ;  /* 0x0000030002027812 */ /* 0x002fca00078ed803 */
[----:B------:R1:W-:Y:S02]  /*1020*/  STS [UR7+0x8], R2 ;  /* 0x00000802ff007988 */ /* 0x0003e40008000807 */
.L_x_41:
[----:B------:R-:W-:Y:S05]  /*1030*/  @P2 BRA `(.L_x_43) ;  /* 0x0000000000282947 */ /* 0x000fea0003800000 */
[----:B-1-34-:R-:W1:Y:S02]  /*1040*/  LDS R2, [UR7+0x8] ;  /* 0x00000807ff027984 */ /* 0x01ae640008000800 */
[----:B-1----:R-:W-:-:S05]  /*1050*/  LOP3.LUT R2, R2, 0x1800, RZ, 0xb8, !PT ;  /* 0x0000180002027812 */ /* 0x002fca00078eb8ff */
[----:B------:R3:W-:Y:S02]  /*1060*/  STS [UR7+0x8], R2 ;  /* 0x00000802ff007988 */ /* 0x0007e40008000807 */
.L_x_42:
[----:B------:R-:W-:Y:S05]  /*1070*/  @P2 BREAK B4 ;  /* 0x0000000000042942 */ /* 0x000fea0003800000 */
[----:B------:R-:W-:Y:S05]  /*1080*/  @P2 BRA `(.L_x_44) ;  /* 0x0000000000242947 */ /* 0x000fea0003800000 */
[----:B-1-3--:R-:W1:Y:S01]  /*1090*/  LDS R2, [UR7+0x8] ;  /* 0x00000807ff027984 */ /* 0x00ae620008000800 */
[----:B------:R-:W-:-:S05]  /*10a0*/  IMAD.MOV.U32 R3, RZ, RZ, 0x6000 ;  /* 0x00006000ff037424 */ /* 0x000fca00078e00ff */
[----:B-1----:R-:W-:-:S04]  /*10b0*/  LOP3.LUT R2, R2, 0x6000, R3, 0xd8, !PT ;  /* 0x0000600002027812 */ /* 0x002fc800078ed803 */
[----:B------:R-:W-:-:S05]  /*10c0*/  LOP3.LUT R2, R2, 0x400000, RZ, 0xb8, !PT ;  /* 0x0040000002027812 */ /* 0x000fca00078eb8ff */
[----:B------:R1:W-:Y:S02]  /*10d0*/  STS [UR7+0x8], R2 ;  /* 0x00000802ff007988 */ /* 0x0003e40008000807 */
.L_x_43:
[----:B------:R-:W-:Y:S05]  /*10e0*/  BSYNC B4 ;  /* 0x0000000000047941 */ /* 0x000fea0003800000 */
.L_x_40:
[----:B-1-34-:R-:W1:Y:S02]  /*10f0*/  @!P2 LDS R2, [UR7+0x8] ;  /* 0x00000807ff02a984 */ /* 0x01ae640008000800 */
[----:B-1----:R-:W-:-:S05]  /*1100*/  @!P2 LOP3.LUT R2, R2, 0x8000, RZ, 0xb8, !PT ;  /* 0x000080000202a812 */ /* 0x002fca00078eb8ff */
[----:B------:R4:W-:Y:S02]  /*1110*/  @!P2 STS [UR7+0x8], R2 ;  /* 0x00000802ff00a988 */ /* 0x0009e40008000807 */
.L_x_44:
[----:B------:R-:W-:Y:S05]  /*1120*/  BSYNC B3 ;  /* 0x0000000000037941 */ /* 0x000fea0003800000 */
.L_x_39:
[----:B------:R-:W-:Y:S05]  /*1130*/  WARPSYNC.ALL ;  /* 0x0000000000007948 */ /* 0x000fea0003800000 */
[----:B------:R-:W-:Y:S01]  /*1140*/  UIADD3 UR4, UR4, 0x100, URZ ;  /* 0x0000010004047890 */ /* 0x000fe2000fffe03f */
[----:B------:R-:W-:Y:S01]  /*1150*/  ISETP.GE.AND P1, PT, R15, 0x1, PT ;  /* 0x000000010f00780c */ /* 0x000fe20003f26270 */
[----:B------:R-:W-:Y:S01]  /*1160*/  IMAD.MOV.U32 R24, RZ, RZ, RZ ;  /* 0x000000ffff187224 */ /* 0x000fe200078e00ff */
[----:B------:R-:W-:Y:S01]  /*1170*/  SHF.R.U32.HI R7, RZ, 0x5, R0 ;  /* 0x00000005ff077819 */ /* 0x000fe20000011600 */
[----:B------:R-:W-:-:S04]  /*1180*/  UIADD3 UR24, UP0, UR4, UR24, URZ ;  /* 0x0000001804187290 */ /* 0x000fc8000ff1e03f */
[----:B------:R-:W-:Y:S01]  /*1190*/  ULEA.HI.X.SX32 UR25, UR4, UR25, 0x1, UP0 ;  /* 0x0000001904197291 */ /* 0x000fe200080f0e3f */
[----:B------:R-:W-:Y:S11]  /*11a0*/  @P0 BRA `(.L_x_45) ;  /* 0x0000000000280947 */ /* 0x000ff60003800000 */
[----:B-1-34-:R-:W1:Y:S01]  /*11b0*/  S2R R2, SR_LANEID ;  /* 0x0000000000027919 */ /* 0x01ae620000000000 */
[----:B------:R-:W-:Y:S05]  /*11c0*/  WARPSYNC.ALL ;  /* 0x0000000000007948 */ /* 0x000fea0003800000 */
[----:B-1----:R-:W-:-:S05]  /*11d0*/  IMAD.SHL.U32 R4, R2, 0x4, RZ ;  /* 0x0000000402047824 */ /* 0x002fca00078e00ff */
[----:B------:R-:W1:Y:S01]  /*11e0*/  LDS R5, [R4+UR7] ;  /* 0x0000000704057984 */ /* 0x000e620008000800 */
[----:B------:R-:W-:-:S05]  /*11f0*/  IADD3 R2, P3, R4, UR24, RZ ;  /* 0x0000001804027c10 */ /* 0x000fca000ff7e0ff */
[----:B------:R-:W-:-:S05]  /*1200*/  IMAD.X R3, RZ, RZ, UR25, P3 ;  /* 0x00000019ff037e24 */ /* 0x000fca00098e06ff */
[----:B-1----:R1:W3:Y:S01]  /*1210*/  ATOMG.E.EXCH.STRONG.GPU PT, RZ, [R2], R5 ;  /* 0x0000000502ff73a8 */ /* 0x0022e200041ee100 */
[----:B------:R-:W-:-:S04]  /*1220*/  DEPBAR {5,4,3,2,1,0} ;  /* 0x0000003f0000791a */ /* 0x000fc80000000000 */
[----:B------:R1:W-:Y:S01]  /*1230*/  UTMACCTL.IV [UR24] ;  /* 0x00000000180079b9 */ /* 0x0003e20008000000 */
[----:B------:R-:W-:Y:S01]  /*1240*/  NOP ;  /* 0x0000000000007918 */ /* 0x000fe20000000000 */
.L_x_45:
[----:B------:R-:W-:Y:S05]  /*1250*/  @P0 BRA `(.L_x_46) ;  /* 0x00000000000c0947 */ /* 0x000fea0003800000 */
[----:B------:R0:W-:Y:S01]  /*1260*/  UTMACMDFLUSH ;  /* 0x00000000000079b7 */ /* 0x0001e20000000000 */
[----:B------:R-:W-:Y:S05]  /*1270*/  @P0 BRA `(.L_x_46) ;  /* 0x0000000000040947 */ /* 0x000fea0003800000 */
[----:B------:R-:W-:-:S04]  /*1280*/  DEPBAR.LE SB0, 0x0 ;  /* 0x000080000000791a */ /* 0x000fc80000000000 */
.L_x_46:
[----:B------:R-:W-:Y:S05]  /*1290*/  WARPSYNC.ALL ;  /* 0x0000000000007948 */ /* 0x000fea0003800000 */
[----:B---3--:R-:W-:Y:S01]  /*12a0*/  BAR.SYNC.DEFER_BLOCKING 0x0 ;  /* 0x0000000000007b1d */ /* 0x008fe20000010000 */
[----:B------:R-:W-:Y:S01]  /*12b0*/  R2UR UR26, R7 ;  /* 0x00000000071a72ca */ /* 0x000fe200000e0000 */
[----:B------:R-:W-:Y:S01]  /*12c0*/  USHF.L.U32 UR27, UR28, 0x8, URZ ;  /* 0x000000081c1b7899 */ /* 0x000fe2000800063f */
[----:B------:R-:W-:Y:S01]  /*12d0*/  IMAD.MOV.U32 R25, RZ, RZ, RZ ;  /* 0x000000ffff197224 */ /* 0x000fe200078e00ff */
[----:B------:R-:W-:Y:S01]  /*12e0*/  USHF.L.U32 UR11, UR29, 0x7, URZ ;  /* 0x000000071d0b7899 */ /* 0x000fe2000800063f */
[----:B------:R-:W-:Y:S01]  /*12f0*/  CS2R R26, SRZ ;  /* 0x00000000001a7805 */ /* 0x000fe2000001ff00 */
[----:B------:R-:W-:Y:S01]  /*1300*/  VOTEU.ALL UP0, P2 ;  /* 0x00000000003f7886 */ /* 0x000fe20001000000 */
[----:B------:R-:W-:Y:S01]  /*1310*/  UMOV UR4, 0x1 ;  /* 0x0000000100047882 */ /* 0x000fe20000000000 */
[----:B------:R-:W-:Y:S01]  /*1320*/  VOTEU.ALL UP1, P2 ;  /* 0x00000000003f7886 */ /* 0x000fe20001020000 */
[----:B------:R-:W-:-:S02]  /*1330*/  CS2R R28, SRZ ;  /* 0x00000000001c7805 */ /* 0x000fc4000001ff00 */
[----:B------:R-:W-:Y:S01]  /*1340*/  CS2R R30, SRZ ;  /* 0x00000000001e7805 */ /* 0x000fe2000001ff00 */
[----:B------:R-:W-:-:S04]  /*1350*/  @!UP0 UIADD3 UR8, -UR4, 0x100000, URZ ;  /* 0x0010000004088890 */ /* 0x000fc8000fffe13f */
[----:B------:R-:W-:Y:S02]  /*1360*/  @!UP0 USHF.L.U32 UR9, UR8, 0xb, URZ ;  /* 0x0000000b08098899 */ /* 0x000fe4000800063f */
[----:B------:R-:W-:Y:S01]  /*1370*/  @!UP0 USHF.L.U32 UR8, UR8, 0x1, URZ ;  /* 0x0000000108088899 */ /* 0x000fe2000800063f */
[----:B------:R-:W-:Y:S01]  /*1380*/  CS2R R32, SRZ ;  /* 0x0000000000207805 */ /* 0x000fe2000001ff00 */
[----:B------:R-:W-:-:S04]  /*1390*/  @!UP0 UIADD3 UR4, -UR4, 0x100000, URZ ;  /* 0x0010000004048890 */ /* 0x000fc8000fffe13f */
[----:B------:R-:W-:Y:S02]  /*13a0*/  @!UP0 USHF.L.U32 UR5, UR4, 0xb, URZ ;  /* 0x0000000b04058899 */ /* 0x000fe4000800063f */
[----:B------:R-:W-:Y:S01]  /*13b0*/  @!UP0 USHF.L.U32 UR4, UR4, 0x1, URZ ;  /* 0x0000000104048899 */ /* 0x000fe2000800063f */
[----:B------:R-:W-:Y:S01]  /*13c0*/  CS2R R34, SRZ ;  /* 0x0000000000227805 */ /* 0x000fe2000001ff00 */
[----:B------:R-:W-:Y:S01]  /*13d0*/  VOTEU.ALL UP0, P2 ;  /* 0x00000000003f7886 */ /* 0x000fe20001000000 */
[----:B------:R-:W-:Y:S02]  /*13e0*/  CS2R R36, SRZ ;  /* 0x0000000000247805 */ /* 0x000fe4000001ff00 */
[----:B------:R-:W-:Y:S02]  /*13f0*/  CS2R R38, SRZ ;  /* 0x0000000000267805 */ /* 0x000fe4000001ff00 */
[----:B------:R-:W-:Y:S02]  /*1400*/  CS2R R40, SRZ ;  /* 0x0000000000287805 */ /* 0x000fe4000001ff00 */
[----:B------:R-:W-:-:S02]  /*1410*/  CS2R R42, SRZ ;  /* 0x00000000002a7805 */ /* 0x000fc4000001ff00 */
[----:B------:R-:W-:Y:S02]  /*1420*/  CS2R R44, SRZ ;  /* 0x00000000002c7805 */ /* 0x000fe4000001ff00 */
[----:B------:R-:W-:Y:S02]  /*1430*/  CS2R R46, SRZ ;  /* 0x00000000002e7805 */ /* 0x000fe4000001ff00 */
[----:B------:R-:W-:Y:S02]  /*1440*/  CS2R R48, SRZ ;  /* 0x0000000000307805 */ /* 0x000fe4000001ff00 */
[----:B------:R-:W-:Y:S01]  /*1450*/  CS2R R50, SRZ ;  /* 0x0000000000327805 */ /* 0x000fe2000001ff00 */
[----:B------:R-:W3:Y:S02]  /*1460*/  FENCE.VIEW.ASYNC.S ;  /* 0x00000000000073c6 */ /* 0x000ee40000000000 */
[----:B---3--:R3:W4:Y:S02]  /*1470*/  @!UP0 SYNCS.EXCH.64 URZ, [UR7+0x18000], UR8 ;  /* 0x01800008073f85b2 */ /* 0x0087240008000100 */
[----:B----4-:R-:W-:Y:S01]  /*1480*/  BAR.SYNC.DEFER_BLOCKING 0x0 ;  /* 0x0000000000007b1d */ /* 0x010fe20000010000 */
[----:B------:R-:W-:-:S02]  /*1490*/  CS2R R52, SRZ ;  /* 0x0000000000347805 */ /* 0x000fc4000001ff00 */
[----:B------:R-:W-:Y:S02]  /*14a0*/  CS2R R54, SRZ ;  /* 0x0000000000367805 */ /* 0x000fe4000001ff00 */
[----:B------:R-:W-:Y:S02]  /*14b0*/  CS2R R56, SRZ ;  /* 0x0000000000387805 */ /* 0x000fe4000001ff00 */
[----:B------:R-:W-:Y:S02]  /*14c0*/  CS2R R58, SRZ ;  /* 0x00000000003a7805 */ /* 0x000fe4000001ff00 */
[----:B------:R-:W-:Y:S02]  /*14d0*/  CS2R R60, SRZ ;  /* 0x00000000003c7805 */ /* 0x000fe4000001ff00 */
[----:B------:R-:W-:Y:S02]  /*14e0*/  CS2R R62, SRZ ;  /* 0x00000000003e7805 */ /* 0x000fe4000001ff00 */
        /* <DEDUP_REMOVED lines=17> */
[----:B------:R3:W4:Y:S01]  /*1600*/  @!UP1 SYNCS.EXCH.64 URZ, [UR7+0x18008], UR4 ;  /* 0x01800804073f95b2 */ /* 0x0007220008000100 */
        /* <DEDUP_REMOVED lines=26> */
[----:B------:R-:W-:Y:S01]  /*17b0*/  CS2R R150, SRZ ;  /* 0x0000000000967805 */ /* 0x000fe2000001ff00 */
[----:B----4-:R-:W-:Y:S06]  /*17c0*/  @!P1 BRA `(.L_x_47) ;  /* 0x0000000800289947 */ /* 0x010fec0003800000 */
        /* <DEDUP_REMOVED lines=64> */
[----:B---3--:R-:W-:Y:S01]  /*1bd0*/  UMOV UR4, URZ ;  /* 0x0000003f00047c82 */ /* 0x008fe20008000000 */
[----:B------:R-:W-:-:S05]  /*1be0*/  UMOV UR10, URZ ;  /* 0x0000003f000a7c82 */ /* 0x000fca0008000000 */
.L_x_49:
[----:B------:R-:W-:Y:S01]  /*1bf0*/  BAR.SYNC.DEFER_BLOCKING 0x0 ;  /* 0x0000000000007b1d */ /* 0x000fe20000010000 */
[----:B------:R-:W-:Y:S01]  /*1c00*/  ULEA UR30, UR4, UR7, 0x3 ;  /* 0x00000007041e7291 */ /* 0x000fe2000f8e183f */
[----:B-1----:R-:W-:Y:S01]  /*1c10*/  @!P2 IMAD.MOV.U32 R2, RZ, RZ, 0xc000 ;  /* 0x0000c000ff02a424 */ /* 0x002fe200078e00ff */
[----:B------:R-:W-:Y:S01]  /*1c20*/  ELECT P0, URZ, PT ;  /* 0x00000000003f782f */ /* 0x000fe20003800000 */
[----:B------:R-:W-:-:S03]  /*1c30*/  ULEA UR8, UR4, UR7, 0xe ;  /* 0x0000000704087291 */ /* 0x000fc6000f8e703f */
[----:B------:R-:W-:Y:S02]  /*1c40*/  ISETP.LT.U32.AND P0, PT, R6, 0x20, P0 ;  /* 0x000000200600780c */ /* 0x000fe40000701070 */
[----:B------:R-:W-:Y:S01]  /*1c50*/  ELECT P1, URZ, PT ;  /* 0x00000000003f782f */ /* 0x000fe20003820000 */
[----:B------:R-:W-:-:S03]  /*1c60*/  UIADD3 UR8, UR8, 0x10000, URZ ;  /* 0x0001000008087890 */ /* 0x000fc6000fffe03f */
[----:B------:R-:W-:Y:S01]  /*1c70*/  ISETP.LT.U32.AND P1, PT, R6, 0x80, P1 ;  /* 0x000000800600780c */ /* 0x000fe20000f21070 */
[----:B------:R-:W-:Y:S02]  /*1c80*/  ULEA UR6, UR4, UR7, 0xf ;  /* 0x0000000704067291 */ /* 0x000fe4000f8e783f */
[----:B------:R-:W-:Y:S01]  /*1c90*/  ULOP3.LUT UR14, UR26, 0x3, URZ, 0xc0, !UPT ;  /* 0x000000031a0e7892 */ /* 0x000fe2000f8ec03f */
[----:B------:R-:W-:Y:S01]  /*1ca0*/  UMOV UR15, UR10 ;  /* 0x0000000a000f7c82 */ /* 0x000fe20008000000 */
[----:B------:R-:W-:Y:S02]  /*1cb0*/  USHF.L.U32 UR5, UR26, 0x7, URZ ;  /* 0x000000071a057899 */ /* 0x000fe4000800063f */
[----:B------:R-:W-:Y:S01]  /*1cc0*/  VOTEU.ANY UP0, P0 ;  /* 0x00000000003f7886 */ /* 0x000fe20000000100 */
[----:B------:R-:W-:Y:S01]  /*1cd0*/  VOTEU.ANY UP2, P0 ;  /* 0x00000000003f7886 */ /* 0x000fe20000040100 */
[----:B------:R-:W-:Y:S01]  /*1ce0*/  ULEA UR12, UR14, UR6, 0xd ;  /* 0x000000060e0c7291 */ /* 0x000fe2000f8e683f */
[----:B------:R1:W-:Y:S02]  /*1cf0*/  @!P2 SYNCS.ARRIVE.TRANS64 RZ, [UR30+0x18000], R2 ;  /* 0x01800002ffffa9a7 */ /* 0x0003e4000800001e */
[----:B------:R-:W-:Y:S01]  /*1d00*/  @UP0 UIADD3 UR9, UR30, 0x18000, URZ ;  /* 0x000180001e090890 */ /* 0x000fe2000fffe03f */
[----:B------:R-:W-:Y:S01]  /*1d10*/  @UP0 UMOV UR16, UR20 ;  /* 0x0000001400100c82 */ /* 0x000fe20008000000 */
[----:B------:R-:W-:Y:S01]  /*1d20*/  @UP0 UMOV UR17, UR21 ;  /* 0x0000001500110c82 */ /* 0x000fe20008000000 */
[----:B------:R-:W-:Y:S01]  /*1d30*/  BAR.SYNC.DEFER_BLOCKING 0x0 ;  /* 0x0000000000007b1d */ /* 0x000fe20000010000 */
[----:B------:R-:W-:Y:S01]  /*1d40*/  ULEA UR14, UR14, UR27, 0x6 ;  /* 0x0000001b0e0e7291 */ /* 0x000fe2000f8e303f */
[----:B-1----:R-:W-:Y:S01]  /*1d50*/  SHF.L.U32 R2, R13, 0x1f, RZ ;  /* 0x0000001f0d027819 */ /* 0x002fe200000006ff */
[----:B------:R-:W-:-:S03]  /*1d60*/  ULOP3.LUT UR5, UR5, 0x200, URZ, 0xc0, !UPT ;  /* 0x0000020005057892 */ /* 0x000fc6000f8ec03f */
[----:B------:R-:W-:Y:S01]  /*1d70*/  VOTEU.ANY UP1, P1 ;  /* 0x00000000003f7886 */ /* 0x000fe20000820100 */
[----:B------:R-:W-:Y:S01]  /*1d80*/  VOTEU.ANY UP3, P1 ;  /* 0x00000000003f7886 */ /* 0x000fe20000860100 */
[----:B------:R-:W-:Y:S02]  /*1d90*/  USHF.R.U32.HI UR6, URZ, 0x4, UR6 ;  /* 0x000000043f067899 */ /* 0x000fe40008011606 */
[----:B------:R-:W-:Y:S02]  /*1da0*/  ULEA.HI UR5, UR8, UR5, URZ, 0x1c ;  /* 0x0000000508057291 */ /* 0x000fe4000f8fe03f */
[----:B------:R-:W-:Y:S01]  /*1db0*/  @UP1 UIADD3 UR13, UR30, 0x18000, URZ ;  /* 0x000180001e0d1890 */ /* 0x000fe2000fffe03f */
[----:B------:R-:W-:Y:S01]  /*1dc0*/  @UP1 UMOV UR18, UR22 ;  /* 0x0000001600121c82 */ /* 0x000fe20008000000 */
[----:B------:R-:W-:Y:S01]  /*1dd0*/  @UP1 UMOV UR19, UR23 ;  /* 0x0000001700131c82 */ /* 0x000fe20008000000 */
[----:B------:R-:W-:Y:S01]  /*1de0*/  USGXT.U32 UR6, UR6, 0xe ;  /* 0x0000000e0606789a */ /* 0x000fe20008000000 */
[----:B------:R1:W-:Y:S01]  /*1df0*/  @UP2 UTMALDG.2D [UR8], [UR16] ;  /* 0x00000008100025b4 */ /* 0x0003e20008008000 */
[----:B------:R3:W-:Y:S06]  /*1e00*/  MEMBAR.ALL.CTA ;  /* 0x0000000000007992 */ /* 0x0007ec0000008000 */
[----:B---3--:R-:W3:Y:S01]  /*1e10*/  FENCE.VIEW.ASYNC.S ;  /* 0x00000000000073c6 */ /* 0x008ee20000000000 */
[----:B-1----:R-:W-:-:S02]  /*1e20*/  ULOP3.LUT UR16, UR5, 0x3fff, URZ, 0xc0, !UPT ;  /* 0x00003fff05107892 */ /* 0x002fc4000f8ec03f */
[----:B------:R-:W-:Y:S01]  /*1e30*/  ULOP3.LUT UR5, UR6, 0x2000000, URZ, 0xfc, !UPT ;  /* 0x0200000006057892 */ /* 0x000fe2000f8efc3f */
[----:B------:R-:W-:Y:S01]  /*1e40*/  UMOV UR17, 0x40000040 ;  /* 0x4000004000117882 */ /* 0x000fe20000000000 */
[----:B---3--:R-:W-:Y:S06]  /*1e50*/  BAR.SYNC.DEFER_BLOCKING 0x0 ;  /* 0x0000000000007b1d */ /* 0x008fec0000010000 */
[----:B------:R1:W-:Y:S02]  /*1e60*/  @UP3 UTMALDG.2D [UR12], [UR18] ;  /* 0x0000000c120035b4 */ /* 0x0003e40008008000 */
[----:B------:R-:W-:Y:S06]  /*1e70*/  BAR.SYNC.DEFER_BLOCKING 0x0 ;  /* 0x0000000000007b1d */ /* 0x000fec0000010000 */
[----:B-1----:R-:W-:Y:S01]  /*1e80*/  UMOV UR18, UR5 ;  /* 0x0000000500127c82 */ /* 0x002fe20008000000 */
[----:B------:R-:W-:Y:S01]  /*1e90*/  UMOV UR19, 0x40000040 ;  /* 0x4000004000137882 */ /* 0x000fe20000000000 */
[----:B------:R-:W1:Y:S02]  /*1ea0*/  SYNCS.PHASECHK.TRANS64.TRYWAIT P0, [UR30+0x18000], R2 ;  /* 0x01800002ff0075a7 */ /* 0x000e64000800015e */
[----:B-1----:R-:W-:Y:S05]  /*1eb0*/  @!P0 BRA `(.L_x_48) ;  /* 0x0000000800408947 */ /* 0x002fea0003800000 */
.L_x_50:
[----:B------:R-:W-:Y:S02]  /*1ec0*/  WARPGROUP.DEPBAR.LE gsb0, 0x0 ;  /* 0x00008000000079c5 */ /* 0x000fe40000010000 */
[----:B------:R-:W-:Y:S01]  /*1ed0*/  WARPGROUP.ARRIVE ;  /* 0x00000000000079c5 */ /* 0x000fe20000000000 */
[----:B------:R-:W-:Y:S01]  /*1ee0*/  UIADD3 UR14, UP1, UR6, 0x2000080, URZ ;  /* 0x02000080060e7890 */ /* 0x000fe2000ff3e03f */
[----:B------:R-:W1:Y:S01]  /*1ef0*/  LDC R2, c[0x0][0x230] ;  /* 0x00008c00ff027b82 */ /* 0x000e620000000800 */
[----:B------:R-:W-:Y:S01]  /*1f00*/  UIADD3 UR12, UP0, UR16, 0x2, URZ ;  /* 0x00000002100c7890 */ /* 0x000fe2000ff1e03f */
[----:B------:R-:W-:Y:S02]  /*1f10*/  UMOV UR5, URZ ;  /* 0x0000003f00057c82 */ /* 0x000fe40008000000 */
[----:B------:R-:W-:Y:S01]  /*1f20*/  HGMMA.64x256x16.F32 R24, gdesc[UR16].tnspB, R24 ;  /* 0x43e00000101879f0 */ /* 0x000fe20008700818 */
[----:B------:R-:W-:Y:S01]  /*1f30*/  UMOV UR6, URZ ;  /* 0x0000003f00067c82 */ /* 0x000fe20008000000 */
[----:B------:R-:W-:-:S02]  /*1f40*/  UIADD3.X UR13, UR5, 0x40000040, URZ, UP0, !UPT ;  /* 0x40000040050d7890 */ /* 0x000fc400087fe43f */
[----:B------:R-:W-:Y:S02]  /*1f50*/  UIADD3.X UR15, UR6, 0x40000040, URZ, UP1, !UPT ;  /* 0x40000040060f7890 */ /* 0x000fe40008ffe43f */
[----:B------:R-:W-:Y:S02]  /*1f60*/  UIADD3.64 UR16, UR12, 0x2, URZ ;  /* 0x000000020c107897 */ /* 0x000fe4000fffe03f */
[----:B------:R-:W-:Y:S02]  /*1f70*/  UIADD3.64 UR18, UR14, 0x80, URZ ;  /* 0x000000800e127897 */ /* 0x000fe4000fffe03f */
[----:B------:R-:W-:Y:S02]  /*1f80*/  UIADD3 UR10, UR10, 0x40, URZ ;  /* 0x000000400a0a7890 */ /* 0x000fe4000fffe03f */
[----:B------:R-:W-:-:S04]  /*1f90*/  UIADD3 UR4, UR4, 0x1, URZ ;  /* 0x0000000104047890 */ /* 0x000fc8000fffe03f */
[----:B------:R-:W-:Y:S01]  /*1fa0*/  UISETP.NE.U32.AND UP0, UPT, UR4, 0x2, UPT ;  /* 0x000000020400788c */ /* 0x000fe2000bf05070 */
[----:B-1----:R-:W-:-:S03]  /*1fb0*/  ISETP.LE.AND P0, PT, R2, UR10, PT ;  /* 0x0000000a02007c0c */ /* 0x002fc6000bf03270 */
[----:B------:R-:W-:Y:S02]  /*1fc0*/  USEL UR5, URZ, 0x1, UP0 ;  /* 0x000000013f057887 */ /* 0x000fe40008000000 */
[----:B------:R-:W-:-:S04]  /*1fd0*/  USEL UR4, UR4, URZ, UP0 ;  /* 0x0000003f04047287 */ /* 0x000fc80008000000 */
[----:B------:R-:W-:Y:S02]  /*1fe0*/  LOP3.LUT R13, R13, UR5, RZ, 0x3c, !PT ;  /* 0x000000050d0d7c12 */ /* 0x000fe4000f8e3cff */
[----:B------:R-:W-:Y:S01]  /*1ff0*/  HGMMA.64x256x16.F32 R24, gdesc[UR12].tnspB, R24 ;  /* 0x43e000000c1879f0 */ /* 0x000fe20008700818 */
[----:B------:R-:W-:Y:S02]  /*2000*/  UIADD3.64 UR14, UR14, 0x100, URZ ;  /* 0x000001000e0e7897 */ /* 0x000fe4000fffe03f */
[----:B------:R-:W-:-:S15]  /*2010*/  UIADD3.64 UR12, UR12, 0x4, URZ ;  /* 0x000000040c0c7897 */ /* 0x000fde000fffe03f */
[----:B------:R-:W-:-:S10]  /*2020*/  NOP ;  /* 0x0000000000007918 */ /* 0x000fd40000000000 */
[----:B------:R-:W-:-:S15]  /*2030*/  HGMMA.64x256x16.F32 R24, gdesc[UR16].tnspB, R24 ;  /* 0x43e00000101879f0 */ /* 0x000fde0008700818 */
[----:B------:R-:W-:-:S13]  /*2040*/  NOP ;  /* 0x0000000000007918 */ /* 0x000fda0000000000 */
[----:B------:R-:W-:Y:S01]  /*2050*/  HGMMA.64x256x16.F32 R24, gdesc[UR12].tnspB, R24, gsb0 ;  /* 0x43e000000c1879f0 */ /* 0x000fe20008000818 */
[----:B------:R-:W-:Y:S05]  /*2060*/  @!P0 BRA `(.L_x_49) ;  /* 0xfffffff800e08947 */ /* 0x000fea000383ffff */
.L_x_47:
[----:B------:R-:W-:Y:S02]  /*2070*/  WARPGROUP.DEPBAR.LE gsb0, 0x0 ;  /* 0x00008000000079c5 */ /* 0x000fe40000010000 */
[----:B------:R-:W-:Y:S01]  /*2080*/  BAR.SYNC.DEFER_BLOCKING 0x0 ;  /* 0x0000000000007b1d */ /* 0x000fe20000010000 */
[C---:B-1----:R-:W-:Y:S01]  /*2090*/  IMAD.SHL.U32 R2, R0.reuse, 0x80, RZ ;  /* 0x0000008000027824 */ /* 0x042fe200078e00ff */
[----:B------:R-:W-:Y:S01]  /*20a0*/  F2FP.F16.F32.PACK_AB R24, R25, R24 ;  /* 0x000000181918723e */ /* 0x000fe200000000ff */
[----:B------:R-:W-:Y:S01]  /*20b0*/  IMAD.SHL.U32 R3, R0, 0x10, RZ ;  /* 0x0000001000037824 */ /* 0x000fe200078e00ff */
[----:B------:R-:W-:Y:S02]  /*20c0*/  F2FP.F16.F32.PACK_AB R25, R27, R26 ;  /* 0x0000001a1b19723e */ /* 0x000fe400000000ff */
[----:B------:R-:W-:Y:S02]  /*20d0*/  ELECT P0, URZ, PT ;  /* 0x00000000003f782f */ /* 0x000fe40003800000 */
[----:B------:R-:W-:Y:S01]  /*20e0*/  LOP3.LUT R2, R2, 0x780, RZ, 0xc0, !PT ;  /* 0x0000078002027812 */ /* 0x000fe200078ec0ff */
[----:B------:R-:W-:Y:S01]  /*20f0*/  ULOP3.LUT UR26, UR26, 0x3, URZ, 0xc0, !UPT ;  /* 0x000000031a1a7892 */ /* 0x000fe2000f8ec03f */
[----:B------:R-:W-:Y:S01]  /*2100*/  F2FP.F16.F32.PACK_AB R56, R57, R56 ;  /* 0x000000383938723e */ /* 0x000fe200000000ff */
[----:B------:R-:W-:Y:S01]  /*2110*/  UMOV UR10, UR11 ;  /* 0x0000000b000a7c82 */ /* 0x000fe20008000000 */
[----:B------:R-:W-:Y:S01]  /*2120*/  LOP3.LUT R3, R2, 0x70, R3, 0xf8, !PT ;  /* 0x0000007002037812 */ /* 0x000fe200078ef803 */
[----:B------:R-:W-:Y:S01]  /*2130*/  IMAD.SHL.U32 R2, R0, 0x40, RZ ;  /* 0x0000004000027824 */ /* 0x000fe200078e00ff */
[----:B------:R-:W-:Y:S01]  /*2140*/  F2FP.F16.F32.PACK_AB R26, R29, R28 ;  /* 0x0000001c1d1a723e */ /* 0x000fe200000000ff */
[----:B---3--:R-:W-:Y:S01]  /*2150*/  ULEA UR8, UR26, UR7, 0xe ;  /* 0x000000071a087291 */ /* 0x008fe2000f8e703f */
[----:B------:R-:W-:Y:S01]  /*2160*/  LOP3.LUT R3, R3, 0x10, R0, 0x78, !PT ;  /* 0x0000001003037812 */ /* 0x000fe200078e7800 */
[----:B------:R-:W-:Y:S01]  /*2170*/  ULEA UR9, UR26, UR27, 0x6 ;  /* 0x0000001b1a097291 */ /* 0x000fe2000f8e303f */
[----:B------:R-:W-:-:S02]  /*2180*/  F2FP.F16.F32.PACK_AB R27, R31, R30 ;  /* 0x0000001e1f1b723e */ /* 0x000fc400000000ff */
[----:B------:R-:W-:Y:S02]  /*2190*/  LOP3.LUT R2, R3, 0x3800, R2, 0xf8, !PT ;  /* 0x0000380003027812 */ /* 0x000fe400078ef802 */
[----:B------:R-:W-:Y:S02]  /*21a0*/  F2FP.F16.F32.PACK_AB R57, R59, R58 ;  /* 0x0000003a3b39723e */ /* 0x000fe400000000ff */
[C---:B------:R-:W-:Y:S01]  /*21b0*/  LOP3.LUT R3, R2.reuse, 0x20, RZ, 0x3c, !PT ;  /* 0x0000002002037812 */ /* 0x040fe200078e3cff */
[----:B------:R-:W-:Y:S01]  /*21c0*/  VIADD R0, R2, UR7 ;  /* 0x0000000702007c36 */ /* 0x000fe20008000000 */
[----:B------:R-:W1:Y:S02]  /*21d0*/  @!P2 SYNCS.CCTL.IV [UR7+0x18000] ;  /* 0x01800000ff00a9b1 */ /* 0x000e640008000007 */
[----:B-1----:R-:W-:Y:S01]  /*21e0*/  BAR.SYNC.DEFER_BLOCKING 0x0 ;  /* 0x0000000000007b1d */ /* 0x002fe20000010000 */
[----:B------:R-:W-:Y:S01]  /*21f0*/  F2FP.F16.F32.PACK_AB R88, R89, R88 ;  /* 0x000000585958723e */ /* 0x000fe200000000ff */
[----:B------:R-:W-:Y:S01]  /*2200*/  VIADD R3, R3, UR7 ;  /* 0x0000000703037c36 */ /* 0x000fe20008000000 */
[----:B------:R-:W-:-:S02]  /*2210*/  F2FP.F16.F32.PACK_AB R58, R61, R60 ;  /* 0x0000003c3d3a723e */ /* 0x000fc400000000ff */
[----:B------:R-:W-:Y:S02]  /*2220*/  F2FP.F16.F32.PACK_AB R59, R63, R62 ;  /* 0x0000003e3f3b723e */ /* 0x000fe400000000ff */
[----:B------:R-:W-:Y:S02]  /*2230*/  F2FP.F16.F32.PACK_AB R89, R91, R90 ;  /* 0x0000005a5b59723e */ /* 0x000fe400000000ff */
[----:B------:R-:W-:Y:S02]  /*2240*/  F2FP.F16.F32.PACK_AB R120, R121, R120 ;  /* 0x000000787978723e */ /* 0x000fe400000000ff */
[----:B------:R-:W-:Y:S02]  /*2250*/  F2FP.F16.F32.PACK_AB R32, R33, R32 ;  /* 0x000000202120723e */ /* 0x000fe400000000ff */
[----:B------:R-:W-:Y:S02]  /*2260*/  F2FP.F16.F32.PACK_AB R90, R93, R92 ;  /* 0x0000005c5d5a723e */ /* 0x000fe400000000ff */
[----:B------:R-:W-:-:S02]  /*2270*/  F2FP.F16.F32.PACK_AB R91, R95, R94 ;  /* 0x0000005e5f5b723e */ /* 0x000fc400000000ff */
[----:B------:R-:W-:Y:S02]  /*2280*/  F2FP.F16.F32.PACK_AB R121, R123, R122 ;  /* 0x0000007a7b79723e */ /* 0x000fe400000000ff */
[----:B------:R-:W-:Y:S02]  /*2290*/  F2FP.F16.F32.PACK_AB R33, R35, R34 ;  /* 0x000000222321723e */ /* 0x000fe400000000ff */
[----:B------:R-:W-:Y:S02]  /*22a0*/  F2FP.F16.F32.PACK_AB R64, R65, R64 ;  /* 0x000000404140723e */ /* 0x000fe400000000ff */
[----:B------:R-:W-:Y:S01]  /*22b0*/  F2FP.F16.F32.PACK_AB R122, R125, R124 ;  /* 0x0000007c7d7a723e */ /* 0x000fe200000000ff */
[----:B------:R-:W1:Y:S01]  /*22c0*/  @!P2 SYNCS.CCTL.IV [UR7+0x18008] ;  /* 0x01800800ff00a9b1 */ /* 0x000e620008000007 */
[----:B------:R-:W-:Y:S01]  /*22d0*/  F2FP.F16.F32.PACK_AB R123, R127, R126 ;  /* 0x0000007e7f7b723e */ /* 0x000fe200000000ff */
[----:B-1----:R-:W-:Y:S01]  /*22e0*/  STSM.16.M88.4 [R0], R24 ;  /* 0x0000001800007844 */ /* 0x002fe20000000200 */
[----:B------:R-:W-:-:S02]  /*22f0*/  LOP3.LUT R4, R2, 0x40, RZ, 0x3c, !PT ;  /* 0x0000004002047812 */ /* 0x000fc400078e3cff */
[----:B------:R-:W-:Y:S01]  /*2300*/  F2FP.F16.F32.PACK_AB R34, R37, R36 ;  /* 0x000000242522723e */ /* 0x000fe200000000ff */
[----:B------:R-:W-:Y:S01]  /*2310*/  STSM.16.M88.4 [R0+0x4000], R56 ;  /* 0x0040003800007844 */ /* 0x000fe20000000200 */
[----:B------:R-:W-:Y:S01]  /*2320*/  F2FP.F16.F32.PACK_AB R35, R39, R38 ;  /* 0x000000262723723e */ /* 0x000fe200000000ff */
[----:B------:R-:W-:Y:S01]  /*2330*/  VIADD R4, R4, UR7 ;  /* 0x0000000704047c36 */ /* 0x000fe20008000000 */
[----:B------:R-:W-:Y:S01]  /*2340*/  F2FP.F16.F32.PACK_AB R65, R67, R66 ;  /* 0x000000424341723e */ /* 0x000fe200000000ff */
[----:B------:R-:W-:Y:S01]  /*2350*/  STSM.16.M88.4 [R0+0x8000], R88 ;  /* 0x0080005800007844 */ /* 0x000fe20000000200 */
[----:B------:R-:W-:Y:S02]  /*2360*/  F2FP.F16.F32.PACK_AB R96, R97, R96 ;  /* 0x000000606160723e */ /* 0x000fe400000000ff */
[----:B------:R-:W-:Y:S01]  /*2370*/  F2FP.F16.F32.PACK_AB R66, R69, R68 ;  /* 0x000000444542723e */ /* 0x000fe200000000ff */
[----:B------:R-:W-:Y:S01]  /*2380*/  STSM.16.M88.4 [R0+0xc000], R120 ;  /* 0x00c0007800007844 */ /* 0x000fe20000000200 */
[----:B------:R-:W-:-:S02]  /*2390*/  F2FP.F16.F32.PACK_AB R67, R71, R70 ;  /* 0x000000464743723e */ /* 0x000fc400000000ff */
[----:B------:R-:W-:Y:S01]  /*23a0*/  F2FP.F16.F32.PACK_AB R97, R99, R98 ;  /* 0x000000626361723e */ /* 0x000fe200000000ff */
[----:B------:R-:W-:Y:S01]  /*23b0*/  STSM.16.M88.4 [R3], R32 ;  /* 0x0000002003007844 */ /* 0x000fe20000000200 */
[----:B------:R-:W-:Y:S02]  /*23c0*/  F2FP.F16.F32.PACK_AB R128, R129, R128 ;  /* 0x000000808180723e */ /* 0x000fe400000000ff */
[----:B------:R-:W-:Y:S01]  /*23d0*/  F2FP.F16.F32.PACK_AB R40, R41, R40 ;  /* 0x000000282928723e */ /* 0x000fe200000000ff */
[----:B------:R-:W-:Y:S01]  /*23e0*/  STSM.16.M88.4 [R3+0x4000], R64 ;  /* 0x0040004003007844 */ /* 0x000fe20000000200 */
[----:B------:R-:W-:Y:S02]  /*23f0*/  F2FP.F16.F32.PACK_AB R98, R101, R100 ;  /* 0x000000646562723e */ /* 0x000fe400000000ff */
[----:B------:R-:W-:Y:S02]  /*2400*/  F2FP.F16.F32.PACK_AB R99, R103, R102 ;  /* 0x000000666763723e */ /* 0x000fe400000000ff */
[----:B------:R-:W-:-:S02]  /*2410*/  F2FP.F16.F32.PACK_AB R129, R131, R130 ;  /* 0x000000828381723e */ /* 0x000fc400000000ff */
[----:B------:R-:W-:Y:S01]  /*2420*/  F2FP.F16.F32.PACK_AB R41, R43, R42 ;  /* 0x0000002a2b29723e */ /* 0x000fe200000000ff */
[----:B------:R-:W-:Y:S01]  /*2430*/  STSM.16.M88.4 [R3+0x8000], R96 ;  /* 0x0080006003007844 */ /* 0x000fe20000000200 */
[----:B------:R-:W-:Y:S02]  /*2440*/  F2FP.F16.F32.PACK_AB R72, R73, R72 ;  /* 0x000000484948723e */ /* 0x000fe400000000ff */
[----:B------:R-:W-:Y:S02]  /*2450*/  F2FP.F16.F32.PACK_AB R130, R133, R132 ;  /* 0x000000848582723e */ /* 0x000fe400000000ff */
[----:B------:R-:W-:Y:S02]  /*2460*/  F2FP.F16.F32.PACK_AB R131, R135, R134 ;  /* 0x000000868783723e */ /* 0x000fe400000000ff */
[----:B------:R-:W-:Y:S02]  /*2470*/  LOP3.LUT R2, R2, 0x60, RZ, 0x3c, !PT ;  /* 0x0000006002027812 */ /* 0x000fe400078e3cff */
[----:B------:R-:W-:Y:S01]  /*2480*/  F2FP.F16.F32.PACK_AB R42, R45, R44 ;  /* 0x0000002c2d2a723e */ /* 0x000fe200000000ff */
[----:B------:R-:W-:Y:S01]  /*2490*/  STSM.16.M88.4 [R3+0xc000], R128 ;  /* 0x00c0008003007844 */ /* 0x000fe20000000200 */
[----:B------:R-:W-:Y:S01]  /*24a0*/  F2FP.F16.F32.PACK_AB R43, R47, R46 ;  /* 0x0000002e2f2b723e */ /* 0x000fe200000000ff */
[----:B------:R-:W-:Y:S01]  /*24b0*/  VIADD R2, R2, UR7 ;  /* 0x0000000702027c36 */ /* 0x000fe20008000000 */
[----:B------:R-:W-:-:S02]  /*24c0*/  F2FP.F16.F32.PACK_AB R73, R75, R74 ;  /* 0x0000004a4b49723e */ /* 0x000fc400000000ff */
[----:B------:R-:W-:Y:S01]  /*24d0*/  F2FP.F16.F32.PACK_AB R104, R105, R104 ;  /* 0x000000686968723e */ /* 0x000fe200000000ff */
[----:B------:R-:W-:Y:S01]  /*24e0*/  STSM.16.M88.4 [R4], R40 ;  /* 0x0000002804007844 */ /* 0x000fe20000000200 */
[----:B------:R-:W-:Y:S02]  /*24f0*/  F2FP.F16.F32.PACK_AB R74, R77, R76 ;  /* 0x0000004c4d4a723e */ /* 0x000fe400000000ff */
[----:B------:R-:W-:Y:S02]  /*2500*/  F2FP.F16.F32.PACK_AB R75, R79, R78 ;  /* 0x0000004e4f4b723e */ /* 0x000fe400000000ff */
[----:B------:R-:W-:Y:S02]  /*2510*/  F2FP.F16.F32.PACK_AB R105, R107, R106 ;  /* 0x0000006a6b69723e */ /* 0x000fe400000000ff */
[----:B------:R-:W-:Y:S01]  /*2520*/  F2FP.F16.F32.PACK_AB R136, R137, R136 ;  /* 0x000000888988723e */ /* 0x000fe200000000ff */
[----:B------:R-:W-:Y:S01]  /*2530*/  STSM.16.M88.4 [R4+0x4000], R72 ;  /* 0x0040004804007844 */ /* 0x000fe20000000200 */
[----:B------:R-:W-:-:S02]  /*2540*/  F2FP.F16.F32.PACK_AB R48, R49, R48 ;  /* 0x000000303130723e */ /* 0x000fc400000000ff */
[----:B------:R-:W-:Y:S02]  /*2550*/  F2FP.F16.F32.PACK_AB R106, R109, R108 ;  /* 0x0000006c6d6a723e */ /* 0x000fe400000000ff */
[----:B------:R-:W-:Y:S02]  /*2560*/  F2FP.F16.F32.PACK_AB R107, R111, R110 ;  /* 0x0000006e6f6b723e */ /* 0x000fe400000000ff */
[----:B------:R-:W-:Y:S02]  /*2570*/  F2FP.F16.F32.PACK_AB R137, R139, R138 ;  /* 0x0000008a8b89723e */ /* 0x000fe400000000ff */
[----:B------:R-:W-:Y:S01]  /*2580*/  F2FP.F16.F32.PACK_AB R49, R51, R50 ;  /* 0x000000323331723e */ /* 0x000fe200000000ff */
[----:B------:R-:W-:Y:S01]  /*2590*/  STSM.16.M88.4 [R4+0x8000], R104 ;  /* 0x0080006804007844 */ /* 0x000fe20000000200 */
[----:B------:R-:W-:Y:S02]  /*25a0*/  F2FP.F16.F32.PACK_AB R80, R81, R80 ;  /* 0x000000505150723e */ /* 0x000fe400000000ff */
[----:B------:R-:W-:-:S02]  /*25b0*/  F2FP.F16.F32.PACK_AB R138, R141, R140 ;  /* 0x0000008c8d8a723e */ /* 0x000fc400000000ff */
[----:B------:R-:W-:Y:S02]  /*25c0*/  F2FP.F16.F32.PACK_AB R139, R143, R142 ;  /* 0x0000008e8f8b723e */ /* 0x000fe400000000ff */
[----:B------:R-:W-:Y:S02]  /*25d0*/  F2FP.F16.F32.PACK_AB R50, R53, R52 ;  /* 0x000000343532723e */ /* 0x000fe400000000ff */
[----:B------:R-:W-:Y:S01]  /*25e0*/  F2FP.F16.F32.PACK_AB R51, R55, R54 ;  /* 0x000000363733723e */ /* 0x000fe200000000ff */
[----:B------:R-:W-:Y:S01]  /*25f0*/  STSM.16.M88.4 [R4+0xc000], R136 ;  /* 0x00c0008804007844 */ /* 0x000fe20000000200 */
[----:B------:R-:W-:Y:S02]  /*2600*/  F2FP.F16.F32.PACK_AB R81, R83, R82 ;  /* 0x000000525351723e */ /* 0x000fe400000000ff */
[----:B------:R-:W-:Y:S01]  /*2610*/  F2FP.F16.F32.PACK_AB R112, R113, R112 ;  /* 0x000000707170723e */ /* 0x000fe200000000ff */
[----:B------:R-:W-:Y:S01]  /*2620*/  STSM.16.M88.4 [R2], R48 ;  /* 0x0000003002007844 */ /* 0x000fe20000000200 */
[----:B------:R-:W-:-:S02]  /*2630*/  F2FP.F16.F32.PACK_AB R82, R85, R84 ;  /* 0x000000545552723e */ /* 0x000fc400000000ff */
[----:B------:R-:W-:Y:S02]  /*2640*/  F2FP.F16.F32.PACK_AB R83, R87, R86 ;  /* 0x000000565753723e */ /* 0x000fe400000000ff */
        /* <DEDUP_REMOVED lines=9> */
[----:B------:R-:W-:-:S03]  /*26e0*/  ISETP.LT.U32.AND P0, PT, R6, 0x80, P0 ;  /* 0x000000800600780c */ /* 0x000fc60000701070 */
[----:B------:R-:W-:Y:S01]  /*26f0*/  STSM.16.M88.4 [R2+0xc000], R144 ;  /* 0x00c0009002007844 */ /* 0x000fe20000000200 */
[----:B------:R1:W-:Y:S06]  /*2700*/  MEMBAR.ALL.CTA ;  /* 0x0000000000007992 */ /* 0x0003ec0000008000 */
[----:B-1----:R-:W1:Y:S03]  /*2710*/  FENCE.VIEW.ASYNC.S ;  /* 0x00000000000073c6 */ /* 0x002e660000000000 */
[----:B-1----:R-:W-:Y:S01]  /*2720*/  VOTEU.ANY UP0, P0 ;  /* 0x00000000003f7886 */ /* 0x002fe20000000100 */
[----:B------:R-:W-:-:S04]  /*2730*/  VOTEU.ANY UP1, P0 ;  /* 0x00000000003f7886 */ /* 0x000fc80000020100 */
[----:B------:R-:W-:Y:S01]  /*2740*/  @UP0 UMOV UR4, UR24 ;  /* 0x0000001800040c82 */ /* 0x000fe20008000000 */
[----:B------:R-:W-:Y:S01]  /*2750*/  @UP0 UMOV UR5, UR25 ;  /* 0x0000001900050c82 */ /* 0x000fe20008000000 */
[----:B------:R-:W-:Y:S06]  /*2760*/  BAR.SYNC.DEFER_BLOCKING 0x0 ;  /* 0x0000000000007b1d */ /* 0x000fec0000010000 */
[----:B------:R1:W-:Y:S01]  /*2770*/  @UP1 UTMASTG.2D [UR8], [UR4] ;  /* 0x00000008040013b5 */ /* 0x0003e20008008000 */
[----:B------:R0:W-:Y:S01]  /*2780*/  UTMACMDFLUSH ;  /* 0x00000000000079b7 */ /* 0x0001e20000000000 */
[----:B------:R-:W-:-:S04]  /*2790*/  DEPBAR.LE SB0, 0x0 ;  /* 0x000080000000791a */ /* 0x000fc80000000000 */
[----:B------:R-:W-:Y:S06]  /*27a0*/  BAR.SYNC.DEFER_BLOCKING 0x0 ;  /* 0x0000000000007b1d */ /* 0x000fec0000010000 */
[----:B-1----:R-:W-:Y:S05]  /*27b0*/  EXIT ;  /* 0x000000000000794d */ /* 0x002fea0003800000 */
.L_x_48:
[----:B------:R-:W1:Y:S02]  /*27c0*/  SYNCS.PHASECHK.TRANS64.TRYWAIT P0, [UR30+0x18000], R2 ;  /* 0x01800002ff0075a7 */ /* 0x000e64000800015e */
[----:B-1----:R-:W-:Y:S05]  /*27d0*/  @!P0 BRA `(.L_x_48) ;  /* 0xfffffffc00f88947 */ /* 0x002fea000383ffff */
[----:B------:R-:W-:Y:S05]  /*27e0*/  BRA `(.L_x_50) ;  /* 0xfffffff400b47947 */ /* 0x000fea000383ffff */
.L_x_51:
[----:B------:R-:W-:-:S00]  /*27f0*/  BRA `(.L_x_51) ;  /* 0xfffffffc00fc7947 */ /* 0x000fc0000383ffff */
[----:B------:R-:W-:-:S00]  /*2800*/  NOP ;  /* 0x0000000000007918 */ /* 0x000fc00000000000 */
[----:B------:R-:W-:-:S00]  /*2810*/  NOP ;  /* 0x0000000000007918 */ /* 0x000fc00000000000 */
[----:B------:R-:W-:-:S00]  /*2820*/  NOP ;  /* 0x0000000000007918 */ /* 0x000fc00000000000 */
[----:B------:R-:W-:-:S00]  /*2830*/  NOP ;  /* 0x0000000000007918 */ /* 0x000fc00000000000 */
[----:B------:R-:W-:-:S00]  /*2840*/  NOP ;  /* 0x0000000000007918 */ /* 0x000fc00000000000 */
[----:B------:R-:W-:-:S00]  /*2850*/  NOP ;  /* 0x0000000000007918 */ /* 0x000fc00000000000 */
[----:B------:R-:W-:-:S00]  /*2860*/  NOP ;  /* 0x0000000000007918 */ /* 0x000fc00000000000 */
[----:B------:R-:W-:-:S00]  /*2870*/  NOP ;  /* 0x0000000000007918 */ /* 0x000fc00000000000 */
.L_x_52:


//--------------------- .nv.shared.gluon_wgmma    --------------------------
	.section	.nv.shared.gluon_wgmma,"aw",@nobits
	.sectionflags	@""
	.align	16
	.zero		1024


//--------------------- .nv.shared.reserved.0     --------------------------
	.section	.nv.shared.reserved.0,"aw",@nobits
	.weak		__nv_reservedSMEM_offset_0_alias
	.size		__nv_reservedSMEM_offset_0_alias, 0, 0
	.other		__nv_reservedSMEM_offset_0_alias,@"STO_CUDA_RESERVED_SHARED STV_DEFAULT"
__nv_reservedSMEM_offset_0_alias:
	.zero		0


//--------------------- .nv.constant0.gluon_wgmma --------------------------
	.section	.nv.constant0.gluon_wgmma,"a",@progbits
	.sectionflags	@""
	.align	4
.nv.constant0.gluon_wgmma:
	.zero		608


//--------------------- SYMBOLS --------------------------

	.type		.nv.reservedSmem.offset0,@object
	.size		.nv.reservedSmem.offset0,0x4
